// auto-generated by cutlass_sweep.gemm — config: {"arch": "sm_90", "cluster_m": 1, "cluster_n": 1, "dtype": "fp16", "dtype_b": "fp16", "layout": "nt", "stages": 0, "tile_k": 128, "tile_m": 128, "tile_n": 64}
#include "cutlass/cutlass.h"
#include "cutlass/gemm/collective/collective_builder.hpp"
#include "cutlass/gemm/device/gemm_universal_adapter.h"
#include "cutlass/gemm/kernel/gemm_universal.hpp"
#include "cutlass/epilogue/collective/collective_builder.hpp"

using ElemA = cutlass::half_t;
using ElemB = cutlass::half_t;
using ElemCD = cutlass::half_t;
using Acc  = float;
using TileShape    = cute::Shape<cute::_128, cute::_64, cute::_128>;
using ClusterShape = cute::Shape<cute::_1, cute::_1, cute::_1>;

using CollectiveEpilogue = typename cutlass::epilogue::collective::CollectiveBuilder<
    cutlass::arch::Sm90, cutlass::arch::OpClassTensorOp,
    TileShape, ClusterShape,
    cutlass::epilogue::collective::EpilogueTileAuto,
    Acc, Acc,
    ElemCD, cutlass::layout::RowMajor, 128 / cutlass::sizeof_bits<ElemCD>::value,
    ElemCD, cutlass::layout::RowMajor, 128 / cutlass::sizeof_bits<ElemCD>::value,
    cutlass::epilogue::collective::EpilogueScheduleAuto
  >::CollectiveOp;

using CollectiveMainloop = typename cutlass::gemm::collective::CollectiveBuilder<
    cutlass::arch::Sm90, cutlass::arch::OpClassTensorOp,
    ElemA, cutlass::layout::RowMajor, 128 / cutlass::sizeof_bits<ElemA>::value,
    ElemB, cutlass::layout::ColumnMajor, 128 / cutlass::sizeof_bits<ElemB>::value,
    Acc,
    TileShape, ClusterShape,
    cutlass::gemm::collective::StageCountAutoCarveout<static_cast<int>(sizeof(typename CollectiveEpilogue::SharedStorage))>,
    cutlass::gemm::collective::KernelScheduleAuto
  >::CollectiveOp;

using GemmKernel = cutlass::gemm::kernel::GemmUniversal<
    cute::Shape<int,int,int,int>,
    CollectiveMainloop,
    CollectiveEpilogue
>;
using Gemm = cutlass::gemm::device::GemmUniversalAdapter<GemmKernel>;

// Force the device kernel symbol into the cubin without needing a host main.
auto* _anchor = &cutlass::device_kernel<GemmKernel>;


// ===== COMPILED SASS (sm_90a) =====

	.target	sm_90a

	.elftype	@"ET_EXEC"


//--------------------- .note.nv.tkinfo           --------------------------
	.section	.note.nv.tkinfo,"",@"SHT_NOTE"
	.sectionflags	@"SHF_NOTE_NV_TKINFO"
	.tkinfo
        /*0018*/ 	.word	0x00000002
        /*0030*/ 	.string	""
        /*0030*/ 	.string	"ptxas"
        /*0030*/ 	.string	"Cuda compilation tools, release 13.0, V13.0.88"
        /*0030*/ 	.string	"Build cuda_13.0.r13.0/compiler.36424714_0"
        /*0030*/ 	.string	"-arch sm_90a -m 64 "



//--------------------- .note.nv.cuinfo           --------------------------
	.section	.note.nv.cuinfo,"",@"SHT_NOTE"
	.sectionflags	@"SHF_NOTE_NV_CUINFO"
        /*0018*/ 	.short	0x0002
        /*001a*/ 	.short	0x005a
        /*001c*/ 	.short	0x0082
	.zero		2


//--------------------- .nv.info                  --------------------------
	.section	.nv.info,"",@"SHT_CUDA_INFO"
	.align	4


	//----- nvinfo : EIATTR_REGCOUNT
	.align		4
        /*0000*/ 	.byte	0x04, 0x2f
        /*0002*/ 	.short	(.L_15 - .L_14)
	.align		4
.L_14:
        /*0004*/ 	.word	index@(_ZN7cutlass13device_kernelINS_4gemm6kernel13GemmUniversalIN4cute5tupleIJiiiiEEENS1_10collective13CollectiveMmaINS1_34MainloopSm90TmaGmmaWarpSpecializedILi4ENS5_IJNS4_1CILi1EEESB_SB_EEENS1_35KernelTmaWarpSpecializedCooperativeEEENS5_IJNSA_ILi128EEENSA_ILi64EEESF_EEENS_6half_tENS5_IJlSB_lEEESI_SJ_NS4_8TiledMMAINS4_8MMA_AtomIJNS4_4SM904GMMA25MMA_64x64x16_F32F16F16_SSILNSN_5MajorE0ELSP_0ELNSN_7ScaleInE1ELSQ_1EEEEEENS4_6LayoutINS5_IJNSA_ILi2EEESB_SB_EEENS5_IJSB_NSA_ILi0EEESW_EEEEENS5_IJNS4_10UnderscoreESZ_SZ_EEEEENS4_13SM90_TMA_LOADENS4_14ComposedLayoutINS4_7SwizzleILi3ELi4ELi3EEENS4_18smem_ptr_flag_bitsILi16EEENST_INS5_IJNSA_ILi8EEESG_EEENS5_IJSG_SB_EEEEEEEvNS4_8identityES12_S1C_vS1D_EENS_8epilogue10collective6detail29Sm90TmaWarpSpecializedAdapterINS1G_15DefaultEpilogueISI_SJ_SJ_NS1F_6thread17LinearCombinationISI_Li1EffLNS1K_9ScaleType4KindE0ELNS_15FloatRoundStyleE2ESI_EENS1_15EpilogueDefaultEEEEEvvEEEEvNT_6ParamsE)
        /*0008*/ 	.word	0x000000a8


	//----- nvinfo : EIATTR_FRAME_SIZE
	.align		4
.L_15:
        /*000c*/ 	.byte	0x04, 0x11
        /*000e*/ 	.short	(.L_17 - .L_16)
	.align		4
.L_16:
        /*0010*/ 	.word	index@(_ZN7cutlass13device_kernelINS_4gemm6kernel13GemmUniversalIN4cute5tupleIJiiiiEEENS1_10collective13CollectiveMmaINS1_34MainloopSm90TmaGmmaWarpSpecializedILi4ENS5_IJNS4_1CILi1EEESB_SB_EEENS1_35KernelTmaWarpSpecializedCooperativeEEENS5_IJNSA_ILi128EEENSA_ILi64EEESF_EEENS_6half_tENS5_IJlSB_lEEESI_SJ_NS4_8TiledMMAINS4_8MMA_AtomIJNS4_4SM904GMMA25MMA_64x64x16_F32F16F16_SSILNSN_5MajorE0ELSP_0ELNSN_7ScaleInE1ELSQ_1EEEEEENS4_6LayoutINS5_IJNSA_ILi2EEESB_SB_EEENS5_IJSB_NSA_ILi0EEESW_EEEEENS5_IJNS4_10UnderscoreESZ_SZ_EEEEENS4_13SM90_TMA_LOADENS4_14ComposedLayoutINS4_7SwizzleILi3ELi4ELi3EEENS4_18smem_ptr_flag_bitsILi16EEENST_INS5_IJNSA_ILi8EEESG_EEENS5_IJSG_SB_EEEEEEEvNS4_8identityES12_S1C_vS1D_EENS_8epilogue10collective6detail29Sm90TmaWarpSpecializedAdapterINS1G_15DefaultEpilogueISI_SJ_SJ_NS1F_6thread17LinearCombinationISI_Li1EffLNS1K_9ScaleType4KindE0ELNS_15FloatRoundStyleE2ESI_EENS1_15EpilogueDefaultEEEEEvvEEEEvNT_6ParamsE)
        /*0014*/ 	.word	0x00000000


	//----- nvinfo : EIATTR_MIN_STACK_SIZE
	.align		4
.L_17:
        /*0018*/ 	.byte	0x04, 0x12
        /*001a*/ 	.short	(.L_19 - .L_18)
	.align		4
.L_18:
        /*001c*/ 	.word	index@(_ZN7cutlass13device_kernelINS_4gemm6kernel13GemmUniversalIN4cute5tupleIJiiiiEEENS1_10collective13CollectiveMmaINS1_34MainloopSm90TmaGmmaWarpSpecializedILi4ENS5_IJNS4_1CILi1EEESB_SB_EEENS1_35KernelTmaWarpSpecializedCooperativeEEENS5_IJNSA_ILi128EEENSA_ILi64EEESF_EEENS_6half_tENS5_IJlSB_lEEESI_SJ_NS4_8TiledMMAINS4_8MMA_AtomIJNS4_4SM904GMMA25MMA_64x64x16_F32F16F16_SSILNSN_5MajorE0ELSP_0ELNSN_7ScaleInE1ELSQ_1EEEEEENS4_6LayoutINS5_IJNSA_ILi2EEESB_SB_EEENS5_IJSB_NSA_ILi0EEESW_EEEEENS5_IJNS4_10UnderscoreESZ_SZ_EEEEENS4_13SM90_TMA_LOADENS4_14ComposedLayoutINS4_7SwizzleILi3ELi4ELi3EEENS4_18smem_ptr_flag_bitsILi16EEENST_INS5_IJNSA_ILi8EEESG_EEENS5_IJSG_SB_EEEEEEEvNS4_8identityES12_S1C_vS1D_EENS_8epilogue10collective6detail29Sm90TmaWarpSpecializedAdapterINS1G_15DefaultEpilogueISI_SJ_SJ_NS1F_6thread17LinearCombinationISI_Li1EffLNS1K_9ScaleType4KindE0ELNS_15FloatRoundStyleE2ESI_EENS1_15EpilogueDefaultEEEEEvvEEEEvNT_6ParamsE)
        /*0020*/ 	.word	0x00000000
.L_19:


//--------------------- .nv.compat                --------------------------
	.section	.nv.compat,"",@"SHT_CUDA_COMPAT_INFO"
	.align	4
        /*0000*/ 	.byte	0x02, 0x09, 0x01, 0x00, 0x02, 0x02, 0x04, 0x00, 0x02, 0x05, 0x05, 0x00, 0x03, 0x07, 0x01, 0x01
        /*0010*/ 	.byte	0x02, 0x03, 0x01, 0x00, 0x02, 0x06, 0x01, 0x00, 0x04, 0x0b, 0x08, 0x00, 0x00, 0x00, 0x00, 0x00
        /*0020*/ 	.byte	0x00, 0x00, 0x00, 0x00


//--------------------- .nv.info._ZN7cutlass13device_kernelINS_4gemm6kernel13GemmUniversalIN4cute5tupleIJiiiiEEENS1_10collective13CollectiveMmaINS1_34MainloopSm90TmaGmmaWarpSpecializedILi4ENS5_IJNS4_1CILi1EEESB_SB_EEENS1_35KernelTmaWarpSpecializedCooperativeEEENS5_IJNSA_ILi128EEENSA_ILi64EEESF_EEENS_6half_tENS5_IJlSB_lEEESI_SJ_NS4_8TiledMMAINS4_8MMA_AtomIJNS4_4SM904GMMA25MMA_64x64x16_F32F16F16_SSILNSN_5MajorE0ELSP_0ELNSN_7ScaleInE1ELSQ_1EEEEEENS4_6LayoutINS5_IJNSA_ILi2EEESB_SB_EEENS5_IJSB_NSA_ILi0EEESW_EEEEENS5_IJNS4_10UnderscoreESZ_SZ_EEEEENS4_13SM90_TMA_LOADENS4_14ComposedLayoutINS4_7SwizzleILi3ELi4ELi3EEENS4_18smem_ptr_flag_bitsILi16EEENST_INS5_IJNSA_ILi8EEESG_EEENS5_IJSG_SB_EEEEEEEvNS4_8identityES12_S1C_vS1D_EENS_8epilogue10collective6detail29Sm90TmaWarpSpecializedAdapterINS1G_15DefaultEpilogueISI_SJ_SJ_NS1F_6thread17LinearCombinationISI_Li1EffLNS1K_9ScaleType4KindE0ELNS_15FloatRoundStyleE2ESI_EENS1_15EpilogueDefaultEEEEEvvEEEEvNT_6ParamsE --------------------------
	.section	.nv.info._ZN7cutlass13device_kernelINS_4gemm6kernel13GemmUniversalIN4cute5tupleIJiiiiEEENS1_10collective13CollectiveMmaINS1_34MainloopSm90TmaGmmaWarpSpecializedILi4ENS5_IJNS4_1CILi1EEESB_SB_EEENS1_35KernelTmaWarpSpecializedCooperativeEEENS5_IJNSA_ILi128EEENSA_ILi64EEESF_EEENS_6half_tENS5_IJlSB_lEEESI_SJ_NS4_8TiledMMAINS4_8MMA_AtomIJNS4_4SM904GMMA25MMA_64x64x16_F32F16F16_SSILNSN_5MajorE0ELSP_0ELNSN_7ScaleInE1ELSQ_1EEEEEENS4_6LayoutINS5_IJNSA_ILi2EEESB_SB_EEENS5_IJSB_NSA_ILi0EEESW_EEEEENS5_IJNS4_10UnderscoreESZ_SZ_EEEEENS4_13SM90_TMA_LOADENS4_14ComposedLayoutINS4_7SwizzleILi3ELi4ELi3EEENS4_18smem_ptr_flag_bitsILi16EEENST_INS5_IJNSA_ILi8EEESG_EEENS5_IJSG_SB_EEEEEEEvNS4_8identityES12_S1C_vS1D_EENS_8epilogue10collective6detail29Sm90TmaWarpSpecializedAdapterINS1G_15DefaultEpilogueISI_SJ_SJ_NS1F_6thread17LinearCombinationISI_Li1EffLNS1K_9ScaleType4KindE0ELNS_15FloatRoundStyleE2ESI_EENS1_15EpilogueDefaultEEEEEvvEEEEvNT_6ParamsE,"",@"SHT_CUDA_INFO"
	.sectionflags	@""
	.align	4


	//----- nvinfo : EIATTR_CUDA_API_VERSION
	.align		4
        /*0000*/ 	.byte	0x04, 0x37
        /*0002*/ 	.short	(.L_21 - .L_20)
.L_20:
        /*0004*/ 	.word	0x00000082


	//----- nvinfo : EIATTR_KPARAM_INFO
	.align		4
.L_21:
        /*0008*/ 	.byte	0x04, 0x17
        /*000a*/ 	.short	(.L_23 - .L_22)
.L_22:
        /*000c*/ 	.word	0x00000000
        /*0010*/ 	.short	0x0000
        /*0012*/ 	.short	0x0070
        /*0014*/ 	.byte	0x00, 0xf0, 0x01, 0x10


	//----- nvinfo : EIATTR_SPARSE_MMA_MASK
	.align		4
.L_23:
        /*0018*/ 	.byte	0x03, 0x50
        /*001a*/ 	.short	0x0000


	//----- nvinfo : EIATTR_MAXREG_COUNT
	.align		4
        /*001c*/ 	.byte	0x03, 0x1b
        /*001e*/ 	.short	0x00a8


	//----- nvinfo : EIATTR_NUM_BARRIERS
	.align		4
        /*0020*/ 	.byte	0x02, 0x4c
        /*0022*/ 	.byte	0x01
	.zero		1


	//----- nvinfo : EIATTR_EXTERNS
	.align		4
        /*0024*/ 	.byte	0x04, 0x0f
        /*0026*/ 	.short	(.L_25 - .L_24)


	//   ....[0]....
	.align		4
.L_24:
        /*0028*/ 	.word	index@(__assertfail)


	//----- nvinfo : EIATTR_MERCURY_ISA_VERSION
	.align		4
.L_25:
        /*002c*/ 	.byte	0x03, 0x5f
        /*002e*/ 	.short	0x0101


	//----- nvinfo : EIATTR_INT_WARP_WIDE_INSTR_OFFSETS
	.align		4
        /*0030*/ 	.byte	0x04, 0x31
        /*0032*/ 	.short	(.L_27 - .L_26)


	//   ....[0]....
.L_26:
        /*0034*/ 	.word	0x000003b0


	//   ....[1]....
        /*0038*/ 	.word	0x000003c0


	//   ....[2]....
        /*003c*/ 	.word	0x000004e0


	//----- nvinfo : EIATTR_COOP_GROUP_MASK_REGIDS
	.align		4
.L_27:
        /*0040*/ 	.byte	0x04, 0x29
        /*0042*/ 	.short	(.L_29 - .L_28)


	//   ....[0]....
.L_28:
        /*0044*/ 	.word	0xffffffff


	//   ....[1]....
        /*0048*/ 	.word	0xffffffff


	//   ....[2]....
        /*004c*/ 	.word	0xffffffff


	//   ....[3]....
        /*0050*/ 	.word	0xffffffff


	//   ....[4]....
        /*0054*/ 	.word	0xffffffff


	//----- nvinfo : EIATTR_COOP_GROUP_INSTR_OFFSETS
	.align		4
.L_29:
        /*0058*/ 	.byte	0x04, 0x28
        /*005a*/ 	.short	(.L_31 - .L_30)


	//   ....[0]....
.L_30:
        /*005c*/ 	.word	0x00000060


	//   ....[1]....
        /*0060*/ 	.word	0x00000070


	//   ....[2]....
        /*0064*/ 	.word	0x00000130


	//   ....[3]....
        /*0068*/ 	.word	0x000002c0


	//   ....[4]....
        /*006c*/ 	.word	0x000011c0


	//----- nvinfo : EIATTR_REG_RECONFIG
	.align		4
.L_31:
        /*0070*/ 	.byte	0x01, 0x54
	.zero		2


	//----- nvinfo : EIATTR_SYSCALL_OFFSETS
	.align		4
        /*0074*/ 	.byte	0x04, 0x46
        /*0076*/ 	.short	(.L_33 - .L_32)


	//   ....[0]....
.L_32:
        /*0078*/ 	.word	0x000013b0


	//----- nvinfo : EIATTR_MBARRIER_INSTR_OFFSETS
	.align		4
.L_33:
        /*007c*/ 	.byte	0x04, 0x39
        /*007e*/ 	.short	(.L_35 - .L_34)


	//   ....[0]....
.L_34:
        /*0080*/ 	.word	0x00000230
        /*0084*/ 	.word	0x000000ff
        /*0088*/ 	.word	0x00000000
        /*008c*/ 	.short	0x0100
        /*008e*/ 	.byte	0x08
	.zero		1


	//   ....[1]....
        /*0090*/ 	.word	0x00000240
        /*0094*/ 	.word	0x000000ff
        /*0098*/ 	.word	0x00000020
        /*009c*/ 	.short	0x0100
        /*009e*/ 	.byte	0x08
	.zero		1


	//   ....[2]....
        /*00a0*/ 	.word	0x00000250
        /*00a4*/ 	.word	0x000000ff
        /*00a8*/ 	.word	0x00000008
        /*00ac*/ 	.short	0x0100
        /*00ae*/ 	.byte	0x08
	.zero		1


	//   ....[3]....
        /*00b0*/ 	.word	0x00000260
        /*00b4*/ 	.word	0x000000ff
        /*00b8*/ 	.word	0x00000028
        /*00bc*/ 	.short	0x0100
        /*00be*/ 	.byte	0x08
	.zero		1


	//   ....[4]....
        /*00c0*/ 	.word	0x00000270
        /*00c4*/ 	.word	0x000000ff
        /*00c8*/ 	.word	0x00000010
        /*00cc*/ 	.short	0x0100
        /*00ce*/ 	.byte	0x08
	.zero		1


	//   ....[5]....
        /*00d0*/ 	.word	0x00000280
        /*00d4*/ 	.word	0x000000ff
        /*00d8*/ 	.word	0x00000030
        /*00dc*/ 	.short	0x0100
        /*00de*/ 	.byte	0x08
	.zero		1


	//   ....[6]....
        /*00e0*/ 	.word	0x00000290
        /*00e4*/ 	.word	0x000000ff
        /*00e8*/ 	.word	0x00000018
        /*00ec*/ 	.short	0x0100
        /*00ee*/ 	.byte	0x08
	.zero		1


	//   ....[7]....
        /*00f0*/ 	.word	0x000002a0
        /*00f4*/ 	.word	0x000000ff
        /*00f8*/ 	.word	0x00000038
        /*00fc*/ 	.short	0x0100
        /*00fe*/ 	.byte	0x08
	.zero		1


	//   ....[8]....
        /*0100*/ 	.word	0x00000560
        /*0104*/ 	.word	0x000000ff
        /*0108*/ 	.word	0x00000050
        /*010c*/ 	.short	0x0100
        /*010e*/ 	.byte	0x08
	.zero		1


	//   ....[9]....
        /*0110*/ 	.word	0x000005c0
        /*0114*/ 	.word	0x000000ff
        /*0118*/ 	.word	0x00000058
        /*011c*/ 	.short	0x0100
        /*011e*/ 	.byte	0x08
	.zero		1


	//   ....[10]....
        /*0120*/ 	.word	0x00001430
        /*0124*/ 	.word	0x00000003
        /*0128*/ 	.word	0x00000000
        /*012c*/ 	.short	0x010a
        /*012e*/ 	.byte	0x3f
	.zero		1


	//   ....[11]....
        /*0130*/ 	.word	0x00001490
        /*0134*/ 	.word	0x00000003
        /*0138*/ 	.word	0x00000000
        /*013c*/ 	.short	0x010a
        /*013e*/ 	.byte	0x3f
	.zero		1


	//   ....[12]....
        /*0140*/ 	.word	0x000019a0
        /*0144*/ 	.word	0x000000ff
        /*0148*/ 	.word	0x00000000
        /*014c*/ 	.short	0x010a
        /*014e*/ 	.byte	0x08
	.zero		1


	//   ....[13]....
        /*0150*/ 	.word	0x000019e0
        /*0154*/ 	.word	0x000000ff
        /*0158*/ 	.word	0x00000000
        /*015c*/ 	.short	0x010a
        /*015e*/ 	.byte	0x08
	.zero		1


	//   ....[14]....
        /*0160*/ 	.word	0x00001e00
        /*0164*/ 	.word	0x000000ff
        /*0168*/ 	.word	0x00000000
        /*016c*/ 	.short	0x0101
        /*016e*/ 	.byte	0x07
	.zero		1


	//   ....[15]....
        /*0170*/ 	.word	0x00001fc0
        /*0174*/ 	.word	0x000000ff
        /*0178*/ 	.word	0x00000000
        /*017c*/ 	.short	0x0101
        /*017e*/ 	.byte	0x04
	.zero		1


	//   ....[16]....
        /*0180*/ 	.word	0x00005370
        /*0184*/ 	.word	0x0000000e
        /*0188*/ 	.word	0x00000020
        /*018c*/ 	.short	0x010a
        /*018e*/ 	.byte	0x3f
	.zero		1


	//   ....[17]....
        /*0190*/ 	.word	0x000057f0
        /*0194*/ 	.word	0x00000005
        /*0198*/ 	.word	0x00000058
        /*019c*/ 	.short	0x0101
        /*019e*/ 	.byte	0x3f
	.zero		1


	//   ....[18]....
        /*01a0*/ 	.word	0x00005f00
        /*01a4*/ 	.word	0x00000007
        /*01a8*/ 	.word	0x00000000
        /*01ac*/ 	.short	0x010a
        /*01ae*/ 	.byte	0x3f
	.zero		1


	//   ....[19]....
        /*01b0*/ 	.word	0x00005f80
        /*01b4*/ 	.word	0x00000008
        /*01b8*/ 	.word	0x00000000
        /*01bc*/ 	.short	0x010a
        /*01be*/ 	.byte	0x3f
	.zero		1


	//   ....[20]....
        /*01c0*/ 	.word	0x00006010
        /*01c4*/ 	.word	0x0000000b
        /*01c8*/ 	.word	0x00000000
        /*01cc*/ 	.short	0x010a
        /*01ce*/ 	.byte	0x3f
	.zero		1


	//   ....[21]....
        /*01d0*/ 	.word	0x000060a0
        /*01d4*/ 	.word	0x00000003
        /*01d8*/ 	.word	0x00000000
        /*01dc*/ 	.short	0x010a
        /*01de*/ 	.byte	0x3f
	.zero		1


	//   ....[22]....
        /*01e0*/ 	.word	0x00006100
        /*01e4*/ 	.word	0x00000003
        /*01e8*/ 	.word	0x00000000
        /*01ec*/ 	.short	0x010a
        /*01ee*/ 	.byte	0x3f
	.zero		1


	//   ....[23]....
        /*01f0*/ 	.word	0x00006160
        /*01f4*/ 	.word	0x00000004
        /*01f8*/ 	.word	0x00000000
        /*01fc*/ 	.short	0x010a
        /*01fe*/ 	.byte	0x3f
	.zero		1


	//   ....[24]....
        /*0200*/ 	.word	0x00006230
        /*0204*/ 	.word	0x0000000e
        /*0208*/ 	.word	0x00000020
        /*020c*/ 	.short	0x010a
        /*020e*/ 	.byte	0x3f
	.zero		1


	//   ....[25]....
        /*0210*/ 	.word	0x00006300
        /*0214*/ 	.word	0x00000007
        /*0218*/ 	.word	0x00000000
        /*021c*/ 	.short	0x010a
        /*021e*/ 	.byte	0x3f
	.zero		1


	//   ....[26]....
        /*0220*/ 	.word	0x00006350
        /*0224*/ 	.word	0x00000008
        /*0228*/ 	.word	0x00000000
        /*022c*/ 	.short	0x010a
        /*022e*/ 	.byte	0x3f
	.zero		1


	//   ....[27]....
        /*0230*/ 	.word	0x000063a0
        /*0234*/ 	.word	0x0000000b
        /*0238*/ 	.word	0x00000000
        /*023c*/ 	.short	0x010a
        /*023e*/ 	.byte	0x3f
	.zero		1


	//----- nvinfo : EIATTR_NUM_MBARRIERS
	.align		4
.L_35:
        /*0240*/ 	.byte	0x03, 0x38
        /*0242*/ 	.short	0x000a


	//----- nvinfo : EIATTR_EXIT_INSTR_OFFSETS
	.align		4
        /*0244*/ 	.byte	0x04, 0x1c
        /*0246*/ 	.short	(.L_37 - .L_36)


	//   ....[0]....
.L_36:
        /*0248*/ 	.word	0x00000660


	//   ....[1]....
        /*024c*/ 	.word	0x00000f20


	//   ....[2]....
        /*0250*/ 	.word	0x00004a50


	//   ....[3]....
        /*0254*/ 	.word	0x00005080


	//   ....[4]....
        /*0258*/ 	.word	0x000060f0


	//----- nvinfo : EIATTR_MAX_THREADS
	.align		4
.L_37:
        /*025c*/ 	.byte	0x04, 0x05
        /*025e*/ 	.short	(.L_39 - .L_38)
.L_38:
        /*0260*/ 	.word	0x00000180
        /*0264*/ 	.word	0x00000001
        /*0268*/ 	.word	0x00000001


	//----- nvinfo : EIATTR_CRS_STACK_SIZE
	.align		4
.L_39:
        /*026c*/ 	.byte	0x04, 0x1e
        /*026e*/ 	.short	(.L_41 - .L_40)
.L_40:
        /*0270*/ 	.word	0x00000000


	//----- nvinfo : EIATTR_CBANK_PARAM_SIZE
	.align		4
.L_41:
        /*0274*/ 	.byte	0x03, 0x19
        /*0276*/ 	.short	0x0470


	//----- nvinfo : EIATTR_PARAM_CBANK
	.align		4
        /*0278*/ 	.byte	0x04, 0x0a
        /*027a*/ 	.short	(.L_43 - .L_42)
	.align		4
.L_42:
        /*027c*/ 	.word	index@(.nv.constant0._ZN7cutlass13device_kernelINS_4gemm6kernel13GemmUniversalIN4cute5tupleIJiiiiEEENS1_10collective13CollectiveMmaINS1_34MainloopSm90TmaGmmaWarpSpecializedILi4ENS5_IJNS4_1CILi1EEESB_SB_EEENS1_35KernelTmaWarpSpecializedCooperativeEEENS5_IJNSA_ILi128EEENSA_ILi64EEESF_EEENS_6half_tENS5_IJlSB_lEEESI_SJ_NS4_8TiledMMAINS4_8MMA_AtomIJNS4_4SM904GMMA25MMA_64x64x16_F32F16F16_SSILNSN_5MajorE0ELSP_0ELNSN_7ScaleInE1ELSQ_1EEEEEENS4_6LayoutINS5_IJNSA_ILi2EEESB_SB_EEENS5_IJSB_NSA_ILi0EEESW_EEEEENS5_IJNS4_10UnderscoreESZ_SZ_EEEEENS4_13SM90_TMA_LOADENS4_14ComposedLayoutINS4_7SwizzleILi3ELi4ELi3EEENS4_18smem_ptr_flag_bitsILi16EEENST_INS5_IJNSA_ILi8EEESG_EEENS5_IJSG_SB_EEEEEEEvNS4_8identityES12_S1C_vS1D_EENS_8epilogue10collective6detail29Sm90TmaWarpSpecializedAdapterINS1G_15DefaultEpilogueISI_SJ_SJ_NS1F_6thread17LinearCombinationISI_Li1EffLNS1K_9ScaleType4KindE0ELNS_15FloatRoundStyleE2ESI_EENS1_15EpilogueDefaultEEEEEvvEEEEvNT_6ParamsE)
        /*0280*/ 	.short	0x0210
        /*0282*/ 	.short	0x0470


	//----- nvinfo : EIATTR_SW_WAR
	.align		4
.L_43:
        /*0284*/ 	.byte	0x04, 0x36
        /*0286*/ 	.short	(.L_45 - .L_44)
.L_44:
        /*0288*/ 	.word	0x00000008
.L_45:


//--------------------- .nv.callgraph             --------------------------
	.section	.nv.callgraph,"",@"SHT_CUDA_CALLGRAPH"
	.align	4
	.sectionentsize	8
	.align		4
        /*0000*/ 	.word	0x00000000
	.align		4
        /*0004*/ 	.word	0xffffffff
	.align		4
        /*0008*/ 	.word	index@(_ZN7cutlass13device_kernelINS_4gemm6kernel13GemmUniversalIN4cute5tupleIJiiiiEEENS1_10collective13CollectiveMmaINS1_34MainloopSm90TmaGmmaWarpSpecializedILi4ENS5_IJNS4_1CILi1EEESB_SB_EEENS1_35KernelTmaWarpSpecializedCooperativeEEENS5_IJNSA_ILi128EEENSA_ILi64EEESF_EEENS_6half_tENS5_IJlSB_lEEESI_SJ_NS4_8TiledMMAINS4_8MMA_AtomIJNS4_4SM904GMMA25MMA_64x64x16_F32F16F16_SSILNSN_5MajorE0ELSP_0ELNSN_7ScaleInE1ELSQ_1EEEEEENS4_6LayoutINS5_IJNSA_ILi2EEESB_SB_EEENS5_IJSB_NSA_ILi0EEESW_EEEEENS5_IJNS4_10UnderscoreESZ_SZ_EEEEENS4_13SM90_TMA_LOADENS4_14ComposedLayoutINS4_7SwizzleILi3ELi4ELi3EEENS4_18smem_ptr_flag_bitsILi16EEENST_INS5_IJNSA_ILi8EEESG_EEENS5_IJSG_SB_EEEEEEEvNS4_8identityES12_S1C_vS1D_EENS_8epilogue10collective6detail29Sm90TmaWarpSpecializedAdapterINS1G_15DefaultEpilogueISI_SJ_SJ_NS1F_6thread17LinearCombinationISI_Li1EffLNS1K_9ScaleType4KindE0ELNS_15FloatRoundStyleE2ESI_EENS1_15EpilogueDefaultEEEEEvvEEEEvNT_6ParamsE)
	.align		4
        /*000c*/ 	.word	index@(__assertfail)
	.align		4
        /*0010*/ 	.word	0x00000000
	.align		4
        /*0014*/ 	.word	0xfffffffe
	.align		4
        /*0018*/ 	.word	0x00000000
	.align		4
        /*001c*/ 	.word	0xfffffffd
	.align		4
        /*0020*/ 	.word	0x00000000
	.align		4
        /*0024*/ 	.word	0xfffffffc


//--------------------- .nv.constant4             --------------------------
	.section	.nv.constant4,"a",@progbits
	.align	8
	.align		8
.nv.constant4:
        /*0000*/ 	.dword	__assertfail
	.align		8
        /*0008*/ 	.dword	__unnamed_1
	.align		8
        /*0010*/ 	.dword	_ZN40_INTERNAL_f62493fa_4_k_cu_7e128506_158834cuda3std3__45__cpo5beginE
	.align		8
        /*0018*/ 	.dword	_ZN40_INTERNAL_f62493fa_4_k_cu_7e128506_158834cuda3std3__45__cpo3endE
	.align		8
        /*0020*/ 	.dword	_ZN40_INTERNAL_f62493fa_4_k_cu_7e128506_158834cuda3std3__45__cpo6cbeginE
	.align		8
        /*0028*/ 	.dword	_ZN40_INTERNAL_f62493fa_4_k_cu_7e128506_158834cuda3std3__45__cpo4cendE
	.align		8
        /*0030*/ 	.dword	_ZN40_INTERNAL_f62493fa_4_k_cu_7e128506_158834cuda3std3__442_GLOBAL__N__f62493fa_4_k_cu_7e128506_158836ignoreE
	.align		8
        /*0038*/ 	.dword	_ZN40_INTERNAL_f62493fa_4_k_cu_7e128506_158834cuda3std3__419piecewise_constructE
	.align		8
        /*0040*/ 	.dword	_ZN40_INTERNAL_f62493fa_4_k_cu_7e128506_158834cuda3std3__48in_placeE
	.align		8
        /*0048*/ 	.dword	_ZN40_INTERNAL_f62493fa_4_k_cu_7e128506_158834cuda3std6ranges3__45__cpo4swapE
	.align		8
        /*0050*/ 	.dword	_ZN40_INTERNAL_f62493fa_4_k_cu_7e128506_158834cuda3std6ranges3__45__cpo9iter_moveE
	.align		8
        /*0058*/ 	.dword	_ZN40_INTERNAL_f62493fa_4_k_cu_7e128506_158834cute7productE
	.align		8
        /*0060*/ 	.dword	_ZN40_INTERNAL_f62493fa_4_k_cu_7e128506_158834cute1_E
	.align		8
        /*0068*/ 	.dword	$str$22
	.align		8
        /*0070*/ 	.dword	$str$23


//--------------------- .text._ZN7cutlass13device_kernelINS_4gemm6kernel13GemmUniversalIN4cute5tupleIJiiiiEEENS1_10collective13CollectiveMmaINS1_34MainloopSm90TmaGmmaWarpSpecializedILi4ENS5_IJNS4_1CILi1EEESB_SB_EEENS1_35KernelTmaWarpSpecializedCooperativeEEENS5_IJNSA_ILi128EEENSA_ILi64EEESF_EEENS_6half_tENS5_IJlSB_lEEESI_SJ_NS4_8TiledMMAINS4_8MMA_AtomIJNS4_4SM904GMMA25MMA_64x64x16_F32F16F16_SSILNSN_5MajorE0ELSP_0ELNSN_7ScaleInE1ELSQ_1EEEEEENS4_6LayoutINS5_IJNSA_ILi2EEESB_SB_EEENS5_IJSB_NSA_ILi0EEESW_EEEEENS5_IJNS4_10UnderscoreESZ_SZ_EEEEENS4_13SM90_TMA_LOADENS4_14ComposedLayoutINS4_7SwizzleILi3ELi4ELi3EEENS4_18smem_ptr_flag_bitsILi16EEENST_INS5_IJNSA_ILi8EEESG_EEENS5_IJSG_SB_EEEEEEEvNS4_8identityES12_S1C_vS1D_EENS_8epilogue10collective6detail29Sm90TmaWarpSpecializedAdapterINS1G_15DefaultEpilogueISI_SJ_SJ_NS1F_6thread17LinearCombinationISI_Li1EffLNS1K_9ScaleType4KindE0ELNS_15FloatRoundStyleE2ESI_EENS1_15EpilogueDefaultEEEEEvvEEEEvNT_6ParamsE --------------------------
	.section	.text._ZN7cutlass13device_kernelINS_4gemm6kernel13GemmUniversalIN4cute5tupleIJiiiiEEENS1_10collective13CollectiveMmaINS1_34MainloopSm90TmaGmmaWarpSpecializedILi4ENS5_IJNS4_1CILi1EEESB_SB_EEENS1_35KernelTmaWarpSpecializedCooperativeEEENS5_IJNSA_ILi128EEENSA_ILi64EEESF_EEENS_6half_tENS5_IJlSB_lEEESI_SJ_NS4_8TiledMMAINS4_8MMA_AtomIJNS4_4SM904GMMA25MMA_64x64x16_F32F16F16_SSILNSN_5MajorE0ELSP_0ELNSN_7ScaleInE1ELSQ_1EEEEEENS4_6LayoutINS5_IJNSA_ILi2EEESB_SB_EEENS5_IJSB_NSA_ILi0EEESW_EEEEENS5_IJNS4_10UnderscoreESZ_SZ_EEEEENS4_13SM90_TMA_LOADENS4_14ComposedLayoutINS4_7SwizzleILi3ELi4ELi3EEENS4_18smem_ptr_flag_bitsILi16EEENST_INS5_IJNSA_ILi8EEESG_EEENS5_IJSG_SB_EEEEEEEvNS4_8identityES12_S1C_vS1D_EENS_8epilogue10collective6detail29Sm90TmaWarpSpecializedAdapterINS1G_15DefaultEpilogueISI_SJ_SJ_NS1F_6thread17LinearCombinationISI_Li1EffLNS1K_9ScaleType4KindE0ELNS_15FloatRoundStyleE2ESI_EENS1_15EpilogueDefaultEEEEEvvEEEEvNT_6ParamsE,"ax",@progbits
	.align	128
.text._ZN7cutlass13device_kernelINS_4gemm6kernel13GemmUniversalIN4cute5tupleIJiiiiEEENS1_10collective13CollectiveMmaINS1_34MainloopSm90TmaGmmaWarpSpecializedILi4ENS5_IJNS4_1CILi1EEESB_SB_EEENS1_35KernelTmaWarpSpecializedCooperativeEEENS5_IJNSA_ILi128EEENSA_ILi64EEESF_EEENS_6half_tENS5_IJlSB_lEEESI_SJ_NS4_8TiledMMAINS4_8MMA_AtomIJNS4_4SM904GMMA25MMA_64x64x16_F32F16F16_SSILNSN_5MajorE0ELSP_0ELNSN_7ScaleInE1ELSQ_1EEEEEENS4_6LayoutINS5_IJNSA_ILi2EEESB_SB_EEENS5_IJSB_NSA_ILi0EEESW_EEEEENS5_IJNS4_10UnderscoreESZ_SZ_EEEEENS4_13SM90_TMA_LOADENS4_14ComposedLayoutINS4_7SwizzleILi3ELi4ELi3EEENS4_18smem_ptr_flag_bitsILi16EEENST_INS5_IJNSA_ILi8EEESG_EEENS5_IJSG_SB_EEEEEEEvNS4_8identityES12_S1C_vS1D_EENS_8epilogue10collective6detail29Sm90TmaWarpSpecializedAdapterINS1G_15DefaultEpilogueISI_SJ_SJ_NS1F_6thread17LinearCombinationISI_Li1EffLNS1K_9ScaleType4KindE0ELNS_15FloatRoundStyleE2ESI_EENS1_15EpilogueDefaultEEEEEvvEEEEvNT_6ParamsE:
        .type           _ZN7cutlass13device_kernelINS_4gemm6kernel13GemmUniversalIN4cute5tupleIJiiiiEEENS1_10collective13CollectiveMmaINS1_34MainloopSm90TmaGmmaWarpSpecializedILi4ENS5_IJNS4_1CILi1EEESB_SB_EEENS1_35KernelTmaWarpSpecializedCooperativeEEENS5_IJNSA_ILi128EEENSA_ILi64EEESF_EEENS_6half_tENS5_IJlSB_lEEESI_SJ_NS4_8TiledMMAINS4_8MMA_AtomIJNS4_4SM904GMMA25MMA_64x64x16_F32F16F16_SSILNSN_5MajorE0ELSP_0ELNSN_7ScaleInE1ELSQ_1EEEEEENS4_6LayoutINS5_IJNSA_ILi2EEESB_SB_EEENS5_IJSB_NSA_ILi0EEESW_EEEEENS5_IJNS4_10UnderscoreESZ_SZ_EEEEENS4_13SM90_TMA_LOADENS4_14ComposedLayoutINS4_7SwizzleILi3ELi4ELi3EEENS4_18smem_ptr_flag_bitsILi16EEENST_INS5_IJNSA_ILi8EEESG_EEENS5_IJSG_SB_EEEEEEEvNS4_8identityES12_S1C_vS1D_EENS_8epilogue10collective6detail29Sm90TmaWarpSpecializedAdapterINS1G_15DefaultEpilogueISI_SJ_SJ_NS1F_6thread17LinearCombinationISI_Li1EffLNS1K_9ScaleType4KindE0ELNS_15FloatRoundStyleE2ESI_EENS1_15EpilogueDefaultEEEEEvvEEEEvNT_6ParamsE,@function
        .size           _ZN7cutlass13device_kernelINS_4gemm6kernel13GemmUniversalIN4cute5tupleIJiiiiEEENS1_10collective13CollectiveMmaINS1_34MainloopSm90TmaGmmaWarpSpecializedILi4ENS5_IJNS4_1CILi1EEESB_SB_EEENS1_35KernelTmaWarpSpecializedCooperativeEEENS5_IJNSA_ILi128EEENSA_ILi64EEESF_EEENS_6half_tENS5_IJlSB_lEEESI_SJ_NS4_8TiledMMAINS4_8MMA_AtomIJNS4_4SM904GMMA25MMA_64x64x16_F32F16F16_SSILNSN_5MajorE0ELSP_0ELNSN_7ScaleInE1ELSQ_1EEEEEENS4_6LayoutINS5_IJNSA_ILi2EEESB_SB_EEENS5_IJSB_NSA_ILi0EEESW_EEEEENS5_IJNS4_10UnderscoreESZ_SZ_EEEEENS4_13SM90_TMA_LOADENS4_14ComposedLayoutINS4_7SwizzleILi3ELi4ELi3EEENS4_18smem_ptr_flag_bitsILi16EEENST_INS5_IJNSA_ILi8EEESG_EEENS5_IJSG_SB_EEEEEEEvNS4_8identityES12_S1C_vS1D_EENS_8epilogue10collective6detail29Sm90TmaWarpSpecializedAdapterINS1G_15DefaultEpilogueISI_SJ_SJ_NS1F_6thread17LinearCombinationISI_Li1EffLNS1K_9ScaleType4KindE0ELNS_15FloatRoundStyleE2ESI_EENS1_15EpilogueDefaultEEEEEvvEEEEvNT_6ParamsE,(.L_x_130 - _ZN7cutlass13device_kernelINS_4gemm6kernel13GemmUniversalIN4cute5tupleIJiiiiEEENS1_10collective13CollectiveMmaINS1_34MainloopSm90TmaGmmaWarpSpecializedILi4ENS5_IJNS4_1CILi1EEESB_SB_EEENS1_35KernelTmaWarpSpecializedCooperativeEEENS5_IJNSA_ILi128EEENSA_ILi64EEESF_EEENS_6half_tENS5_IJlSB_lEEESI_SJ_NS4_8TiledMMAINS4_8MMA_AtomIJNS4_4SM904GMMA25MMA_64x64x16_F32F16F16_SSILNSN_5MajorE0ELSP_0ELNSN_7ScaleInE1ELSQ_1EEEEEENS4_6LayoutINS5_IJNSA_ILi2EEESB_SB_EEENS5_IJSB_NSA_ILi0EEESW_EEEEENS5_IJNS4_10UnderscoreESZ_SZ_EEEEENS4_13SM90_TMA_LOADENS4_14ComposedLayoutINS4_7SwizzleILi3ELi4ELi3EEENS4_18smem_ptr_flag_bitsILi16EEENST_INS5_IJNSA_ILi8EEESG_EEENS5_IJSG_SB_EEEEEEEvNS4_8identityES12_S1C_vS1D_EENS_8epilogue10collective6detail29Sm90TmaWarpSpecializedAdapterINS1G_15DefaultEpilogueISI_SJ_SJ_NS1F_6thread17LinearCombinationISI_Li1EffLNS1K_9ScaleType4KindE0ELNS_15FloatRoundStyleE2ESI_EENS1_15EpilogueDefaultEEEEEvvEEEEvNT_6ParamsE)
        .other          _ZN7cutlass13device_kernelINS_4gemm6kernel13GemmUniversalIN4cute5tupleIJiiiiEEENS1_10collective13CollectiveMmaINS1_34MainloopSm90TmaGmmaWarpSpecializedILi4ENS5_IJNS4_1CILi1EEESB_SB_EEENS1_35KernelTmaWarpSpecializedCooperativeEEENS5_IJNSA_ILi128EEENSA_ILi64EEESF_EEENS_6half_tENS5_IJlSB_lEEESI_SJ_NS4_8TiledMMAINS4_8MMA_AtomIJNS4_4SM904GMMA25MMA_64x64x16_F32F16F16_SSILNSN_5MajorE0ELSP_0ELNSN_7ScaleInE1ELSQ_1EEEEEENS4_6LayoutINS5_IJNSA_ILi2EEESB_SB_EEENS5_IJSB_NSA_ILi0EEESW_EEEEENS5_IJNS4_10UnderscoreESZ_SZ_EEEEENS4_13SM90_TMA_LOADENS4_14ComposedLayoutINS4_7SwizzleILi3ELi4ELi3EEENS4_18smem_ptr_flag_bitsILi16EEENST_INS5_IJNSA_ILi8EEESG_EEENS5_IJSG_SB_EEEEEEEvNS4_8identityES12_S1C_vS1D_EENS_8epilogue10collective6detail29Sm90TmaWarpSpecializedAdapterINS1G_15DefaultEpilogueISI_SJ_SJ_NS1F_6thread17LinearCombinationISI_Li1EffLNS1K_9ScaleType4KindE0ELNS_15FloatRoundStyleE2ESI_EENS1_15EpilogueDefaultEEEEEvvEEEEvNT_6ParamsE,@"STO_CUDA_ENTRY STV_DEFAULT"
_ZN7cutlass13device_kernelINS_4gemm6kernel13GemmUniversalIN4cute5tupleIJiiiiEEENS1_10collective13CollectiveMmaINS1_34MainloopSm90TmaGmmaWarpSpecializedILi4ENS5_IJNS4_1CILi1EEESB_SB_EEENS1_35KernelTmaWarpSpecializedCooperativeEEENS5_IJNSA_ILi128EEENSA_ILi64EEESF_EEENS_6half_tENS5_IJlSB_lEEESI_SJ_NS4_8TiledMMAINS4_8MMA_AtomIJNS4_4SM904GMMA25MMA_64x64x16_F32F16F16_SSILNSN_5MajorE0ELSP_0ELNSN_7ScaleInE1ELSQ_1EEEEEENS4_6LayoutINS5_IJNSA_ILi2EEESB_SB_EEENS5_IJSB_NSA_ILi0EEESW_EEEEENS5_IJNS4_10UnderscoreESZ_SZ_EEEEENS4_13SM90_TMA_LOADENS4_14ComposedLayoutINS4_7SwizzleILi3ELi4ELi3EEENS4_18smem_ptr_flag_bitsILi16EEENST_INS5_IJNSA_ILi8EEESG_EEENS5_IJSG_SB_EEEEEEEvNS4_8identityES12_S1C_vS1D_EENS_8epilogue10collective6detail29Sm90TmaWarpSpecializedAdapterINS1G_15DefaultEpilogueISI_SJ_SJ_NS1F_6thread17LinearCombinationISI_Li1EffLNS1K_9ScaleType4KindE0ELNS_15FloatRoundStyleE2ESI_EENS1_15EpilogueDefaultEEEEEvvEEEEvNT_6ParamsE:
[----:B------:R-:W0:Y:S01]  /*0000*/  LDC R1, c[0x0][0x28] ;  /* 0x00000a00ff017b82 */ /* 0x000e220000000800 */
[----:B------:R-:W1:Y:S01]  /*0010*/  S2R R4, SR_TID.X ;  /* 0x0000000000047919 */ /* 0x000e620000002100 */
[----:B------:R-:W-:Y:S01]  /*0020*/  ELECT P0, URZ, PT ;  /* 0x00000000003f782f */ /* 0x000fe20003800000 */
[----:B------:R-:W-:Y:S01]  /*0030*/  BSSY B0, `(.L_x_0) ;  /* 0x000000f000007945 */ /* 0x000fe20003800000 */
[--C-:B-1----:R-:W-:Y:S02]  /*0040*/  SHF.R.U32.HI R0, RZ, 0x5, R4.reuse ;  /* 0x00000005ff007819 */ /* 0x102fe40000011604 */
[----:B------:R-:W-:-:S03]  /*0050*/  SHF.R.U32.HI R14, RZ, 0x7, R4 ;  /* 0x00000007ff0e7819 */ /* 0x000fc60000011604 */
[----:B------:R-:W1:Y:S04]  /*0060*/  SHFL.IDX PT, R5, R0, RZ, 0x1f ;  /* 0x00001fff00057589 */ /* 0x000e6800000e0000 */
[----:B------:R2:W3:Y:S01]  /*0070*/  SHFL.IDX PT, R10, R14, RZ, 0x1f ;  /* 0x00001fff0e0a7589 */ /* 0x0004e200000e0000 */
[----:B-1----:R-:W-:-:S13]  /*0080*/  ISETP.NE.OR P0, PT, R5, RZ, !P0 ;  /* 0x000000ff0500720c */ /* 0x002fda0004705670 */
[----:B0-23--:R-:W-:Y:S05]  /*0090*/  @P0 BRA `(.L_x_1) ;  /* 0x0000000000200947 */ /* 0x00dfea0003800000 */
[----:B------:R-:W-:Y:S02]  /*00a0*/  ULDC.64 UR4, c[0x0][0x198] ;  /* 0x0000660000047ab9 */ /* 0x000fe40000000a00 */
[----:B------:R-:W-:Y:S02]  /*00b0*/  UIADD3 UR6, UP0, UR4, 0xf0, URZ ;  /* 0x000000f004067890 */ /* 0x000fe4000ff1e03f */
[----:B------:R-:W-:Y:S02]  /*00c0*/  UIADD3 UR4, UP1, UR4, 0x1f0, URZ ;  /* 0x000001f004047890 */ /* 0x000fe4000ff3e03f */
[----:B------:R-:W-:Y:S02]  /*00d0*/  UIADD3.X UR7, URZ, UR5, URZ, UP0, !UPT ;  /* 0x000000053f077290 */ /* 0x000fe400087fe43f */
[----:B------:R-:W-:-:S07]  /*00e0*/  UIADD3.X UR5, URZ, UR5, URZ, UP1, !UPT ;  /* 0x000000053f057290 */ /* 0x000fce0008ffe43f */
[----:B------:R0:W-:Y:S02]  /*00f0*/  UTMACCTL.PF [UR6] ;  /* 0x00000000060079b9 */ /* 0x0001e40008040000 */
[----:B------:R0:W-:Y:S02]  /*0100*/  UTMACCTL.PF [UR4] ;  /* 0x00000000040079b9 */ /* 0x0001e40008040000 */
[----:B0-----:R-:W-:Y:S01]  /*0110*/  NOP ;  /* 0x0000000000007918 */ /* 0x001fe20000000000 */
.L_x_1:
[----:B------:R-:W-:Y:S05]  /*0120*/  BSYNC B0 ;  /* 0x0000000000007941 */ /* 0x000fea0003800000 */
.L_x_0:
[----:B------:R-:W0:Y:S02]  /*0130*/  SHFL.IDX PT, R2, R0, RZ, 0x1f ;  /* 0x00001fff00027589 */ /* 0x000e2400000e0000 */
[----:B0-----:R-:W-:-:S13]  /*0140*/  ISETP.NE.AND P0, PT, R2, RZ, PT ;  /* 0x000000ff0200720c */ /* 0x001fda0003f05270 */
[----:B------:R-:W-:Y:S05]  /*0150*/  @P0 BRA `(.L_x_2) ;  /* 0x0000000000580947 */ /* 0x000fea0003800000 */
[----:B------:R-:W0:Y:S01]  /*0160*/  S2UR UR8, SR_CgaCtaId ;  /* 0x00000000000879c3 */ /* 0x000e220000008800 */
[----:B------:R-:W-:Y:S01]  /*0170*/  UMOV UR4, 0x400 ;  /* 0x0000040000047882 */ /* 0x000fe20000000000 */
[----:B------:R-:W-:Y:S01]  /*0180*/  UMOV UR5, 0x1 ;  /* 0x0000000100057882 */ /* 0x000fe20000000000 */
[----:B------:R-:W-:Y:S01]  /*0190*/  UMOV UR6, 0x100 ;  /* 0x0000010000067882 */ /* 0x000fe20000000000 */
[----:B------:R-:W-:Y:S01]  /*01a0*/  ELECT P0, URZ, PT ;  /* 0x00000000003f782f */ /* 0x000fe20003800000 */
[----:B------:R-:W-:-:S04]  /*01b0*/  UIADD3 UR6, -UR6, 0x100000, URZ ;  /* 0x0010000006067890 */ /* 0x000fc8000fffe13f */
[----:B------:R-:W-:Y:S02]  /*01c0*/  USHF.L.U32 UR7, UR6, 0xb, URZ ;  /* 0x0000000b06077899 */ /* 0x000fe4000800063f */
[----:B------:R-:W-:Y:S02]  /*01d0*/  USHF.L.U32 UR6, UR6, 0x1, URZ ;  /* 0x0000000106067899 */ /* 0x000fe4000800063f */
[----:B0-----:R-:W-:Y:S02]  /*01e0*/  ULEA UR8, UR8, UR4, 0x18 ;  /* 0x0000000408087291 */ /* 0x001fe4000f8ec03f */
[----:B------:R-:W-:-:S04]  /*01f0*/  UIADD3 UR4, -UR5, 0x100000, URZ ;  /* 0x0010000005047890 */ /* 0x000fc8000fffe13f */
[----:B------:R-:W-:Y:S02]  /*0200*/  USHF.L.U32 UR5, UR4, 0xb, URZ ;  /* 0x0000000b04057899 */ /* 0x000fe4000800063f */
[----:B------:R-:W-:Y:S01]  /*0210*/  USHF.L.U32 UR4, UR4, 0x1, URZ ;  /* 0x0000000104047899 */ /* 0x000fe2000800063f */
[----:B------:R-:W0:Y:S11]  /*0220*/  FENCE.VIEW.ASYNC.S ;  /* 0x00000000000073c6 */ /* 0x000e360000000000 */
[----:B0-----:R0:W1:Y:S01]  /*0230*/  SYNCS.EXCH.64 URZ, [UR8], UR4 ;  /* 0x00000004083f75b2 */ /* 0x0010620008000100 */
[----:B------:R0:W2:Y:S01]  /*0240*/  SYNCS.EXCH.64 URZ, [UR8+0x20], UR6 ;  /* 0x00002006083f75b2 */ /* 0x0000a20008000100 */
[----:B------:R0:W3:Y:S01]  /*0250*/  SYNCS.EXCH.64 URZ, [UR8+0x8], UR4 ;  /* 0x00000804083f75b2 */ /* 0x0000e20008000100 */
[----:B------:R0:W4:Y:S01]  /*0260*/  SYNCS.EXCH.64 URZ, [UR8+0x28], UR6 ;  /* 0x00002806083f75b2 */ /* 0x0001220008000100 */
[----:B------:R0:W0:Y:S01]  /*0270*/  SYNCS.EXCH.64 URZ, [UR8+0x10], UR4 ;  /* 0x00001004083f75b2 */ /* 0x0000220008000100 */
[----:B------:R0:W0:Y:S01]  /*0280*/  SYNCS.EXCH.64 URZ, [UR8+0x30], UR6 ;  /* 0x00003006083f75b2 */ /* 0x0000220008000100 */
[----:B------:R0:W0:Y:S01]  /*0290*/  SYNCS.EXCH.64 URZ, [UR8+0x18], UR4 ;  /* 0x00001804083f75b2 */ /* 0x0000220008000100 */
[----:B------:R0:W0:Y:S01]  /*02a0*/  SYNCS.EXCH.64 URZ, [UR8+0x38], UR6 ;  /* 0x00003806083f75b2 */ /* 0x0000220008000100 */
[----:B------:R-:W-:Y:S01]  /*02b0*/  NOP ;  /* 0x0000000000007918 */ /* 0x000fe20000000000 */
.L_x_2:
[----:B------:R-:W5:Y:S01]  /*02c0*/  SHFL.IDX PT, R0, R0, RZ, 0x1f ;  /* 0x00001fff00007589 */ /* 0x000f6200000e0000 */
[----:B------:R-:W-:Y:S01]  /*02d0*/  ELECT P0, URZ, PT ;  /* 0x00000000003f782f */ /* 0x000fe20003800000 */
[----:B------:R-:W1:Y:S01]  /*02e0*/  LDC R2, c[0x0][0x65c] ;  /* 0x00019700ff027b82 */ /* 0x000e620000000800 */
[----:B0-----:R-:W-:Y:S01]  /*02f0*/  UMOV UR4, 0x20 ;  /* 0x0000002000047882 */ /* 0x001fe20000000000 */
[----:B------:R-:W0:Y:S01]  /*0300*/  S2R R3, SR_CTAID.Y ;  /* 0x0000000000037919 */ /* 0x000e220000002600 */
[----:B------:R-:W-:Y:S01]  /*0310*/  NOP ;  /* 0x0000000000007918 */ /* 0x000fe20000000000 */
[----:B------:R-:W-:Y:S01]  /*0320*/  ISETP.NE.AND P2, PT, R10, RZ, PT ;  /* 0x000000ff0a00720c */ /* 0x000fe20003f45270 */
[----:B------:R-:W-:Y:S01]  /*0330*/  NOP ;  /* 0x0000000000007918 */ /* 0x000fe20000000000 */
[----:B------:R-:W2:Y:S01]  /*0340*/  S2R R6, SR_CTAID.X ;  /* 0x0000000000067919 */ /* 0x000ea20000002500 */
[----:B------:R-:W-:Y:S01]  /*0350*/  IMAD.MOV.U32 R7, RZ, RZ, RZ ;  /* 0x000000ffff077224 */ /* 0x000fe200078e00ff */
[----:B-----5:R-:W-:-:S02]  /*0360*/  ISETP.NE.OR P0, PT, R0, RZ, !P0 ;  /* 0x000000ff0000720c */ /* 0x020fc40004705670 */
[----:B-1----:R-:W-:-:S04]  /*0370*/  ISETP.NE.AND P3, PT, R2, 0x1, PT ;  /* 0x000000010200780c */ /* 0x002fc80003f65270 */
[----:B------:R-:W-:Y:S02]  /*0380*/  P2R R0, PR, RZ, 0x8 ;  /* 0x00000008ff007803 */ /* 0x000fe40000000000 */
[----:B------:R-:W-:-:S04]  /*0390*/  SHF.R.S32.HI R0, RZ, 0x1f, R5 ;  /* 0x0000001fff007819 */ /* 0x000fc80000011405 */
[----:B------:R-:W-:Y:S01]  /*03a0*/  LEA.HI R0, R0, R5, RZ, 0x2 ;  /* 0x0000000500007211 */ /* 0x000fe200078f10ff */
[----:B------:R-:W-:Y:S01]  /*03b0*/  VOTEU.ALL UP0, P0 ;  /* 0x00000000003f7886 */ /* 0x000fe20000000000 */
[----:B------:R-:W-:Y:S01]  /*03c0*/  VOTEU.ALL UP1, P0 ;  /* 0x00000000003f7886 */ /* 0x000fe20000020000 */
[----:B------:R-:W2:Y:S01]  /*03d0*/  @P3 LDC R17, c[0x0][0x10] ;  /* 0x00000400ff113b82 */ /* 0x000ea20000000800 */
[----:B------:R-:W-:Y:S01]  /*03e0*/  LOP3.LUT R0, R0, 0xfffffffc, RZ, 0xc0, !PT ;  /* 0xfffffffc00007812 */ /* 0x000fe200078ec0ff */
[----:B0-----:R-:W-:Y:S01]  /*03f0*/  @P3 IMAD.MOV.U32 R8, RZ, RZ, R3 ;  /* 0x000000ffff083224 */ /* 0x001fe200078e0003 */
[----:B------:R-:W-:Y:S01]  /*0400*/  @!UP0 UMOV UR6, 0x400 ;  /* 0x0000040000068882 */ /* 0x000fe20000000000 */
[----:B------:R-:W-:-:S04]  /*0410*/  @!UP0 UIADD3 UR4, -UR4, 0x100000, URZ ;  /* 0x0010000004048890 */ /* 0x000fc8000fffe13f */
[----:B------:R-:W-:Y:S02]  /*0420*/  @!UP0 USHF.L.U32 UR5, UR4, 0xb, URZ ;  /* 0x0000000b04058899 */ /* 0x000fe4000800063f */
[----:B------:R-:W-:Y:S01]  /*0430*/  @!UP0 USHF.L.U32 UR4, UR4, 0x1, URZ ;  /* 0x0000000104048899 */ /* 0x000fe2000800063f */
[----:B------:R-:W-:Y:S02]  /*0440*/  @P3 IMAD.MOV.U32 R9, RZ, RZ, RZ ;  /* 0x000000ffff093224 */ /* 0x000fe400078e00ff */
[----:B------:R-:W-:Y:S01]  /*0450*/  IMAD.IADD R0, R5, 0x1, -R0 ;  /* 0x0000000105007824 */ /* 0x000fe200078e0a00 */
[----:B------:R-:W0:Y:S01]  /*0460*/  @!UP0 S2UR UR7, SR_CgaCtaId ;  /* 0x00000000000789c3 */ /* 0x000e220000008800 */
[----:B------:R-:W-:-:S03]  /*0470*/  @P3 IMAD.MOV.U32 R5, RZ, RZ, RZ ;  /* 0x000000ffff053224 */ /* 0x000fc600078e00ff */
[----:B------:R-:W-:-:S04]  /*0480*/  ISETP.NE.AND P1, PT, R0, 0x3, PT ;  /* 0x000000030000780c */ /* 0x000fc80003f25270 */
[----:B------:R-:W1:Y:S01]  /*0490*/  @!P3 LDC R11, c[0x0][0xc] ;  /* 0x00000300ff0bbb82 */ /* 0x000e620000000800 */
[----:B--2---:R-:W-:-:S04]  /*04a0*/  @P3 IMAD.WIDE.U32 R16, R6, R17, R8 ;  /* 0x0000001106103225 */ /* 0x004fc800078e0008 */
[----:B------:R-:W-:Y:S01]  /*04b0*/  @P3 IMAD.IADD R17, R17, 0x1, R5 ;  /* 0x0000000111113824 */ /* 0x000fe200078e0205 */
[----:B------:R-:W-:Y:S01]  /*04c0*/  LOP3.LUT R5, R4, 0x7f, RZ, 0xc0, !PT ;  /* 0x0000007f04057812 */ /* 0x000fe200078ec0ff */
[----:B0-----:R-:W-:Y:S01]  /*04d0*/  @!UP0 ULEA UR8, UR7, UR6, 0x18 ;  /* 0x0000000607088291 */ /* 0x001fe2000f8ec03f */
[----:B------:R-:W-:Y:S02]  /*04e0*/  VOTEU.ALL UP0, P0 ;  /* 0x00000000003f7886 */ /* 0x000fe40000000000 */
[----:B------:R-:W-:Y:S01]  /*04f0*/  ULDC UR6, c[0x0][0xc] ;  /* 0x0000030000067ab9 */ /* 0x000fe20000000800 */
[----:B------:R-:W-:Y:S01]  /*0500*/  ISETP.EQ.OR P0, PT, R0, RZ, !P1 ;  /* 0x000000ff0000720c */ /* 0x000fe20004f02670 */
[----:B------:R-:W-:-:S03]  /*0510*/  ULDC UR7, c[0x0][0x10] ;  /* 0x0000040000077ab9 */ /* 0x000fc60000000800 */
[C---:B------:R-:W-:Y:S01]  /*0520*/  ISETP.EQ.AND P0, PT, R10.reuse, RZ, P0 ;  /* 0x000000ff0a00720c */ /* 0x040fe20000702270 */
[----:B------:R-:W-:Y:S02]  /*0530*/  VIADD R10, R10, 0xffffffff ;  /* 0xffffffff0a0a7836 */ /* 0x000fe40000000000 */
[----:B-1----:R-:W-:Y:S01]  /*0540*/  @!P3 IMAD.WIDE.U32 R8, R11, R3, R6 ;  /* 0x000000030b08b225 */ /* 0x002fe200078e0006 */
[----:B------:R-:W0:Y:S02]  /*0550*/  FENCE.VIEW.ASYNC.S ;  /* 0x00000000000073c6 */ /* 0x000e240000000000 */
[----:B0-----:R-:W3:Y:S01]  /*0560*/  @!UP0 SYNCS.EXCH.64 URZ, [UR8+0x50], UR4 ;  /* 0x00005004083f85b2 */ /* 0x001ee20008000100 */
[----:B------:R-:W-:Y:S02]  /*0570*/  SEL R18, RZ, 0x1, !P0 ;  /* 0x00000001ff127807 */ /* 0x000fe40004000000 */
[----:B------:R-:W-:Y:S01]  /*0580*/  ISETP.GE.U32.AND P1, PT, R10, 0x2, PT ;  /* 0x000000020a00780c */ /* 0x000fe20003f26070 */
[----:B------:R-:W-:-:S02]  /*0590*/  @!P3 IMAD.MOV.U32 R16, RZ, RZ, R8 ;  /* 0x000000ffff10b224 */ /* 0x000fc400078e0008 */
[----:B------:R-:W-:Y:S01]  /*05a0*/  @!P3 IMAD.MOV.U32 R17, RZ, RZ, R9 ;  /* 0x000000ffff11b224 */ /* 0x000fe200078e0009 */
[----:B------:R-:W-:Y:S01]  /*05b0*/  SEL R18, R18, 0x2, P1 ;  /* 0x0000000212127807 */ /* 0x000fe20000800000 */
[----:B------:R0:W3:Y:S01]  /*05c0*/  @!UP1 SYNCS.EXCH.64 URZ, [UR8+0x58], UR4 ;  /* 0x00005804083f95b2 */ /* 0x0000e20008000100 */
[----:B------:R-:W-:Y:S01]  /*05d0*/  NOP ;  /* 0x0000000000007918 */ /* 0x000fe20000000000 */
[----:B0-----:R-:W-:-:S03]  /*05e0*/  UIMAD.WIDE.U32 UR4, UR6, UR7, URZ ;  /* 0x00000007060472a5 */ /* 0x001fc6000f8e003f */
[----:B------:R-:W-:Y:S02]  /*05f0*/  ULDC UR6, c[0x0][0x14] ;  /* 0x0000050000067ab9 */ /* 0x000fe40000000800 */
[----:B------:R-:W-:Y:S02]  /*0600*/  UIMAD.WIDE.U32 UR38, UR4, UR6, URZ ;  /* 0x00000006042672a5 */ /* 0x000fe4000f8e003f */
[----:B------:R-:W-:-:S04]  /*0610*/  UIMAD UR41, UR5, UR6, URZ ;  /* 0x00000006052972a4 */ /* 0x000fc8000f8e023f */
[----:B------:R-:W-:Y:S01]  /*0620*/  UIADD3 UR41, UR39, UR41, URZ ;  /* 0x0000002927297290 */ /* 0x000fe2000fffe03f */
[----:B---34-:R-:W-:Y:S06]  /*0630*/  BAR.SYNC.DEFER_BLOCKING 0x0 ;  /* 0x0000000000007b1d */ /* 0x018fec0000010000 */
[----:B------:R-:W-:Y:S05]  /*0640*/  @!P2 BRA `(.L_x_3) ;  /* 0x000000440004a947 */ /* 0x000fea0003800000 */
[----:B------:R-:W-:-:S13]  /*0650*/  ISETP.GT.U32.AND P0, PT, R10, 0x1, PT ;  /* 0x000000010a00780c */ /* 0x000fda0003f04070 */
[----:B------:R-:W-:Y:S05]  /*0660*/  @P0 EXIT ;  /* 0x000000000000094d */ /* 0x000fea0003800000 */
[----:B------:R-:W-:Y:S01]  /*0670*/  ULDC.64 UR4, c[0x0][0x650] ;  /* 0x0001940000047ab9 */ /* 0x000fe20000000a00 */
[----:B------:R-:W-:Y:S01]  /*0680*/  PRMT R0, RZ, 0x7610, R0 ;  /* 0x00007610ff007816 */ /* 0x000fe20000000000 */
[----:B------:R-:W-:Y:S01]  /*0690*/  IMAD.MOV.U32 R69, RZ, RZ, -0x1 ;  /* 0xffffffffff457424 */ /* 0x000fe200078e00ff */
[----:B------:R-:W-:Y:S01]  /*06a0*/  ISETP.GE.U32.AND P0, PT, R16, UR4, PT ;  /* 0x0000000410007c0c */ /* 0x000fe2000bf06070 */
[----:B------:R-:W-:Y:S02]  /*06b0*/  IMAD.MOV.U32 R68, RZ, RZ, -0x1 ;  /* 0xffffffffff447424 */ /* 0x000fe400078e00ff */
[----:B------:R-:W-:Y:S01]  /*06c0*/  IMAD.MOV.U32 R67, RZ, RZ, -0x1 ;  /* 0xffffffffff437424 */ /* 0x000fe200078e00ff */
[----:B------:R-:W-:-:S13]  /*06d0*/  ISETP.GE.U32.AND.EX P0, PT, R17, UR5, PT, P0 ;  /* 0x0000000511007c0c */ /* 0x000fda000bf06100 */
[----:B------:R-:W-:Y:S05]  /*06e0*/  @P0 BRA `(.L_x_4) ;  /* 0x0000000400540947 */ /* 0x000fea0003800000 */
[----:B------:R-:W0:Y:S01]  /*06f0*/  LDC.64 R20, c[0x0][0x628] ;  /* 0x00018a00ff147b82 */ /* 0x000e220000000a00 */
[----:B------:R-:W-:Y:S02]  /*0700*/  IMAD.MOV.U32 R8, RZ, RZ, R16 ;  /* 0x000000ffff087224 */ /* 0x000fe400078e0010 */
[----:B------:R-:W-:-:S05]  /*0710*/  IMAD.MOV.U32 R9, RZ, RZ, R17 ;  /* 0x000000ffff097224 */ /* 0x000fca00078e0011 */
[----:B------:R-:W1:Y:S08]  /*0720*/  LDC R0, c[0x0][0x630] ;  /* 0x00018c00ff007b82 */ /* 0x000e700000000800 */
[----:B------:R-:W2:Y:S01]  /*0730*/  LDC.64 R22, c[0x0][0x620] ;  /* 0x00018800ff167b82 */ /* 0x000ea20000000a00 */
[----:B0-----:R-:W-:-:S04]  /*0740*/  ISETP.NE.U32.AND P0, PT, R20, RZ, PT ;  /* 0x000000ff1400720c */ /* 0x001fc80003f05070 */
[----:B------:R-:W-:-:S13]  /*0750*/  ISETP.NE.AND.EX P0, PT, R21, RZ, PT, P0 ;  /* 0x000000ff1500720c */ /* 0x000fda0003f05300 */
[----:B-12---:R-:W-:Y:S05]  /*0760*/  @!P0 BRA `(.L_x_5) ;  /* 0x0000000000288947 */ /* 0x006fea0003800000 */
[----:B------:R-:W0:Y:S02]  /*0770*/  LDC R13, c[0x0][0x634] ;  /* 0x00018d00ff0d7b82 */ /* 0x000e240000000800 */
[----:B0-----:R-:W-:-:S05]  /*0780*/  IADD3 R13, P0, R16, R13, RZ ;  /* 0x0000000d100d7210 */ /* 0x001fca0007f1e0ff */
[----:B------:R-:W-:-:S04]  /*0790*/  IMAD.X R15, RZ, RZ, R17, P0 ;  /* 0x000000ffff0f7224 */ /* 0x000fc800000e0611 */
[----:B------:R-:W-:-:S04]  /*07a0*/  IMAD.WIDE.U32 R8, R15, R20, RZ ;  /* 0x000000140f087225 */ /* 0x000fc800078e00ff */
[----:B------:R-:W-:-:S04]  /*07b0*/  IMAD.WIDE.U32 R10, P0, R13, R21, R8 ;  /* 0x000000150d0a7225 */ /* 0x000fc80007800008 */
[----:B------:R-:W-:-:S04]  /*07c0*/  IMAD.WIDE.U32 R8, R13, R20, RZ ;  /* 0x000000140d087225 */ /* 0x000fc800078e00ff */
[----:B------:R-:W-:Y:S01]  /*07d0*/  IMAD.X R13, RZ, RZ, RZ, P0 ;  /* 0x000000ffff0d7224 */ /* 0x000fe200000e06ff */
[----:B------:R-:W-:Y:S01]  /*07e0*/  IADD3 RZ, P0, R9, R10, RZ ;  /* 0x0000000a09ff7210 */ /* 0x000fe20007f1e0ff */
[----:B------:R-:W-:-:S04]  /*07f0*/  IMAD.MOV.U32 R12, RZ, RZ, R11 ;  /* 0x000000ffff0c7224 */ /* 0x000fc800078e000b */
[----:B------:R-:W-:-:S08]  /*0800*/  IMAD.WIDE.U32.X R8, R15, R21, R12, P0 ;  /* 0x000000150f087225 */ /* 0x000fd000000e040c */
.L_x_5:
[-CC-:B------:R-:W-:Y:S01]  /*0810*/  SHF.R.U64 R67, R8, R0.reuse, R9.reuse ;  /* 0x0000000008437219 */ /* 0x180fe20000001209 */
[----:B------:R-:W0:Y:S01]  /*0820*/  LDC R12, c[0x0][0x618] ;  /* 0x00018600ff0c7b82 */ /* 0x000e220000000800 */
[----:B------:R-:W-:Y:S01]  /*0830*/  SHF.R.U32.HI R7, RZ, R0, R9 ;  /* 0x00000000ff077219 */ /* 0x000fe20000011609 */
[----:B------:R-:W-:Y:S01]  /*0840*/  ULDC UR4, c[0x0][0x150] ;  /* 0x0000540000047ab9 */ /* 0x000fe20000000800 */
[----:B------:R-:W-:Y:S02]  /*0850*/  IADD3 R11, P0, RZ, -R67, RZ ;  /* 0x80000043ff0b7210 */ /* 0x000fe40007f1e0ff */
[----:B------:R-:W-:-:S03]  /*0860*/  I2FP.F32.U32 R0, R6 ;  /* 0x0000000600007245 */ /* 0x000fc60000201000 */
[----:B------:R-:W1:Y:S01]  /*0870*/  LDC.64 R30, c[0x0][0x640] ;  /* 0x00019000ff1e7b82 */ /* 0x000e620000000a00 */
[----:B------:R-:W-:Y:S02]  /*0880*/  IMAD.X R13, RZ, RZ, ~R7, P0 ;  /* 0x000000ffff0d7224 */ /* 0x000fe400000e0e07 */
[----:B------:R-:W-:Y:S01]  /*0890*/  FMUL R0, R0, UR4 ;  /* 0x0000000400007c20 */ /* 0x000fe20008400000 */
[----:B------:R-:W-:Y:S01]  /*08a0*/  IMAD.WIDE.U32 R8, R11, R22, R16 ;  /* 0x000000160b087225 */ /* 0x000fe200078e0010 */
[----:B------:R-:W-:-:S03]  /*08b0*/  ULDC UR4, c[0x0][0x154] ;  /* 0x0000550000047ab9 */ /* 0x000fc60000000800 */
[----:B------:R-:W-:Y:S01]  /*08c0*/  IMAD R10, R13, R22, RZ ;  /* 0x000000160d0a7224 */ /* 0x000fe200078e02ff */
[----:B------:R-:W2:Y:S01]  /*08d0*/  LDC R7, c[0x0][0x144] ;  /* 0x00005100ff077b82 */ /* 0x000ea20000000800 */
[----:B------:R-:W3:Y:S02]  /*08e0*/  F2I.U32.TRUNC.NTZ R0, R0 ;  /* 0x0000000000007305 */ /* 0x000ee4000020f000 */
[----:B------:R-:W-:-:S04]  /*08f0*/  IMAD R11, R11, R23, R10 ;  /* 0x000000170b0b7224 */ /* 0x000fc800078e020a */
[----:B------:R-:W-:Y:S01]  /*0900*/  IMAD.IADD R9, R9, 0x1, R11 ;  /* 0x0000000109097824 */ /* 0x000fe200078e020b */
[----:B------:R-:W4:Y:S01]  /*0910*/  LDC R24, c[0x0][0x608] ;  /* 0x00018200ff187b82 */ /* 0x000f220000000800 */
[----:B------:R-:W-:-:S03]  /*0920*/  IMAD.MOV.U32 R11, RZ, RZ, -0x1 ;  /* 0xffffffffff0b7424 */ /* 0x000fc600078e00ff */
[-CC-:B0-----:R-:W-:Y:S02]  /*0930*/  SHF.R.U64 R22, R8, R12.reuse, R9.reuse ;  /* 0x0000000c08167219 */ /* 0x181fe40000001209 */
[----:B------:R-:W-:Y:S02]  /*0940*/  I2FP.F32.U32 R8, R3 ;  /* 0x0000000300087245 */ /* 0x000fe40000201000 */
[----:B------:R-:W0:Y:S01]  /*0950*/  LDC R28, c[0x0][0x658] ;  /* 0x00019600ff1c7b82 */ /* 0x000e220000000800 */
[----:B-1----:R-:W-:Y:S01]  /*0960*/  ISETP.NE.U32.AND P0, PT, R30, RZ, PT ;  /* 0x000000ff1e00720c */ /* 0x002fe20003f05070 */
[----:B---3--:R-:W-:Y:S02]  /*0970*/  IMAD.MOV R10, RZ, RZ, -R0 ;  /* 0x000000ffff0a7224 */ /* 0x008fe400078e0a00 */
[----:B------:R-:W-:Y:S01]  /*0980*/  FMUL R8, R8, UR4 ;  /* 0x0000000408087c20 */ /* 0x000fe20008400000 */
[----:B------:R-:W-:Y:S02]  /*0990*/  SHF.R.U32.HI R9, RZ, R12, R9 ;  /* 0x0000000cff097219 */ /* 0x000fe40000011609 */
[----:B------:R-:W-:Y:S01]  /*09a0*/  ISETP.NE.AND.EX P0, PT, R31, RZ, PT, P0 ;  /* 0x000000ff1f00720c */ /* 0x000fe20003f05300 */
[----:B------:R1:W3:Y:S01]  /*09b0*/  F2I.U32.TRUNC.NTZ R15, R8 ;  /* 0x00000008000f7305 */ /* 0x0002e2000020f000 */
[----:B------:R-:W1:Y:S01]  /*09c0*/  LDC R20, c[0x0][0x148] ;  /* 0x00005200ff147b82 */ /* 0x000e620000000800 */
[----:B--2---:R-:W-:-:S07]  /*09d0*/  IMAD R0, R7, R10, R6 ;  /* 0x0000000a07007224 */ /* 0x004fce00078e0206 */
[----:B------:R-:W2:Y:S01]  /*09e0*/  LDC R26, c[0x0][0x600] ;  /* 0x00018000ff1a7b82 */ /* 0x000ea20000000800 */
[-CC-:B----4-:R-:W-:Y:S02]  /*09f0*/  SHF.R.U64 R32, R22, R24.reuse, R9.reuse ;  /* 0x0000001816207219 */ /* 0x190fe40000001209 */
[----:B------:R-:W-:Y:S01]  /*0a00*/  SHF.R.U32.HI R7, RZ, R24, R9 ;  /* 0x00000018ff077219 */ /* 0x000fe20000011609 */
[----:B------:R-:W-:-:S04]  /*0a10*/  IMAD.MOV.U32 R9, RZ, RZ, 0x1 ;  /* 0x00000001ff097424 */ /* 0x000fc800078e00ff */
[----:B------:R-:W4:Y:S01]  /*0a20*/  LDC R21, c[0x0][0x648] ;  /* 0x00019200ff157b82 */ /* 0x000f220000000800 */
[-C--:B0-----:R-:W-:Y:S02]  /*0a30*/  SHF.L.U32 R6, R11, R28.reuse, RZ ;  /* 0x0000001c0b067219 */ /* 0x081fe400000006ff */
[--C-:B------:R-:W-:Y:S02]  /*0a40*/  SHF.R.U64 R24, R32, R28, R7.reuse ;  /* 0x0000001c20187219 */ /* 0x100fe40000001207 */
[----:B------:R-:W-:Y:S02]  /*0a50*/  LOP3.LUT R13, RZ, R6, RZ, 0x33, !PT ;  /* 0x00000006ff0d7212 */ /* 0x000fe400078e33ff */
[-C--:B------:R-:W-:Y:S01]  /*0a60*/  SHF.R.U32.HI R7, RZ, R28.reuse, R7 ;  /* 0x0000001cff077219 */ /* 0x080fe20000011607 */
[----:B------:R-:W0:Y:S01]  /*0a70*/  LDC R23, c[0x0][0x638] ;  /* 0x00018e00ff177b82 */ /* 0x000e220000000800 */
[----:B------:R-:W-:Y:S01]  /*0a80*/  SHF.L.U32 R12, R9, R28, RZ ;  /* 0x0000001c090c7219 */ /* 0x000fe200000006ff */
[----:B------:R-:W-:-:S06]  /*0a90*/  IMAD.MOV.U32 R6, RZ, RZ, R24 ;  /* 0x000000ffff067224 */ /* 0x000fcc00078e0018 */
[----:B------:R-:W0:Y:S01]  /*0aa0*/  LDC R69, c[0x0][0x610] ;  /* 0x00018400ff457b82 */ /* 0x000e220000000800 */
[----:B-1-3--:R-:W-:Y:S05]  /*0ab0*/  @!P0 BRA `(.L_x_6) ;  /* 0x0000000000288947 */ /* 0x00afea0003800000 */
[----:B------:R-:W1:Y:S02]  /*0ac0*/  LDC R11, c[0x0][0x64c] ;  /* 0x00019300ff0b7b82 */ /* 0x000e640000000800 */
[----:B-1----:R-:W-:-:S05]  /*0ad0*/  IADD3 R11, P0, R24, R11, RZ ;  /* 0x0000000b180b7210 */ /* 0x002fca0007f1e0ff */
        /* <DEDUP_REMOVED lines=8> */
.L_x_6:
[----:B----4-:R-:W-:Y:S01]  /*0b60*/  SHF.R.U64 R6, R6, R21, R7 ;  /* 0x0000001506067219 */ /* 0x010fe20000001207 */
[----:B--2---:R-:W-:Y:S01]  /*0b70*/  VIADD R7, R26, 0xffffffff ;  /* 0xffffffff1a077836 */ /* 0x004fe20000000000 */
[----:B------:R-:W-:Y:S01]  /*0b80*/  LOP3.LUT R13, R32, R13, RZ, 0xc0, !PT ;  /* 0x0000000d200d7212 */ /* 0x000fe200078ec0ff */
[----:B------:R-:W-:Y:S02]  /*0b90*/  IMAD.MOV R15, RZ, RZ, -R15 ;  /* 0x000000ffff0f7224 */ /* 0x000fe400078e0a0f */
[----:B------:R-:W-:Y:S02]  /*0ba0*/  IMAD.MOV R8, RZ, RZ, -R6 ;  /* 0x000000ffff087224 */ /* 0x000fe400078e0a06 */
[----:B------:R-:W-:Y:S01]  /*0bb0*/  IMAD R13, R12, R6, R13 ;  /* 0x000000060c0d7224 */ /* 0x000fe200078e020d */
[----:B------:R-:W-:Y:S01]  /*0bc0*/  LOP3.LUT R6, R22, R7, RZ, 0xc0, !PT ;  /* 0x0000000716067212 */ /* 0x000fe200078ec0ff */
[----:B------:R-:W-:Y:S02]  /*0bd0*/  @P3 IMAD R0, R20, R15, R3 ;  /* 0x0000000f14003224 */ /* 0x000fe400078e0203 */
[----:B0-----:R-:W-:-:S02]  /*0be0*/  IMAD R3, R8, R23, R24 ;  /* 0x0000001708037224 */ /* 0x001fc400078e0218 */
[----:B------:R-:W-:Y:S02]  /*0bf0*/  IMAD R69, R13, R69, R0 ;  /* 0x000000450d457224 */ /* 0x000fe400078e0200 */
[----:B------:R-:W-:Y:S02]  /*0c00*/  IMAD R6, R3, R26, R6 ;  /* 0x0000001a03067224 */ /* 0x000fe400078e0206 */
[----:B------:R-:W-:-:S03]  /*0c10*/  IMAD.MOV.U32 R0, RZ, RZ, 0x1 ;  /* 0x00000001ff007424 */ /* 0x000fc600078e00ff */
[----:B------:R-:W-:Y:S02]  /*0c20*/  SEL R68, R6, R69, !P3 ;  /* 0x0000004506447207 */ /* 0x000fe40005800000 */
[----:B------:R-:W-:-:S07]  /*0c30*/  SEL R69, R69, R6, !P3 ;  /* 0x0000000645457207 */ /* 0x000fce0005800000 */
.L_x_4:
[----:B------:R-:W-:-:S08]  /*0c40*/  NOP ;  /* 0x0000000000007918 */ /* 0x000fd00000000000 */
[----:B------:R-:W0:Y:S02]  /*0c50*/  USETMAXREG.TRY_ALLOC.CTAPOOL UP0, 0xe8 ;  /* 0x000000e8000079c8 */ /* 0x000e240008000600 */
[----:B0-----:R-:W-:-:S13]  /*0c60*/  PLOP3.LUT P0, PT, PT, PT, UP0, 0x80, 0x0 ;  /* 0x000000000000781c */ /* 0x001fda0003f0f008 */
[----:B------:R-:W-:Y:S05]  /*0c70*/  @!P0 BRA `(.L_x_4) ;  /* 0xfffffffc00f08947 */ /* 0x000fea000383ffff */
[----:B------:R-:W-:Y:S01]  /*0c80*/  ULDC.64 UR4, c[0x0][0x598] ;  /* 0x0001660000047ab9 */ /* 0x000fe20000000a00 */
[----:B------:R-:W-:Y:S01]  /*0c90*/  ULDC.64 UR36, c[0x0][0x208] ;  /* 0x0000820000247ab9 */ /* 0x000fe20000000a00 */
[----:B------:R-:W-:-:S04]  /*0ca0*/  ISETP.NE.U32.AND P0, PT, RZ, UR4, PT ;  /* 0x00000004ff007c0c */ /* 0x000fc8000bf05070 */
[----:B------:R-:W-:-:S13]  /*0cb0*/  ISETP.NE.AND.EX P0, PT, RZ, UR5, PT, P0 ;  /* 0x00000005ff007c0c */ /* 0x000fda000bf05300 */
[----:B------:R-:W-:Y:S05]  /*0cc0*/  @!P0 BRA `(.L_x_7) ;  /* 0x00000000001c8947 */ /* 0x000fea0003800000 */
[----:B------:R-:W0:Y:S02]  /*0cd0*/  LDC.64 R6, c[0x0][0x598] ;  /* 0x00016600ff067b82 */ /* 0x000e240000000a00 */
[----:B0-----:R-:W2:Y:S02]  /*0ce0*/  LDG.E.64 R6, desc[UR36][R6.64] ;  /* 0x0000002406067981 */ /* 0x001ea4000c1e1b00 */
[----:B--2---:R-:W-:-:S04]  /*0cf0*/  ISETP.NE.U32.AND P0, PT, R6, RZ, PT ;  /* 0x000000ff0600720c */ /* 0x004fc80003f05070 */
[----:B------:R-:W-:-:S13]  /*0d00*/  ISETP.NE.AND.EX P0, PT, R7, RZ, PT, P0 ;  /* 0x000000ff0700720c */ /* 0x000fda0003f05300 */
[----:B------:R-:W-:Y:S05]  /*0d10*/  @!P0 BRA `(.L_x_7) ;  /* 0x0000000000088947 */ /* 0x000fea0003800000 */
[----:B------:R0:W5:Y:S01]  /*0d20*/  LD.E R19, desc[UR36][R6.64] ;  /* 0x0000002406137980 */ /* 0x000162000c101900 */
[----:B------:R-:W-:Y:S05]  /*0d30*/  BRA `(.L_x_8) ;  /* 0x0000000000247947 */ /* 0x000fea0003800000 */
.L_x_7:
[----:B------:R-:W-:Y:S02]  /*0d40*/  ULDC.64 UR4, c[0x0][0x588] ;  /* 0x0001620000047ab9 */ /* 0x000fe40000000a00 */
[----:B------:R-:W-:-:S04]  /*0d50*/  ISETP.NE.U32.AND P0, PT, RZ, UR4, PT ;  /* 0x00000004ff007c0c */ /* 0x000fc8000bf05070 */
[----:B------:R-:W-:-:S13]  /*0d60*/  ISETP.NE.AND.EX P0, PT, RZ, UR5, PT, P0 ;  /* 0x00000005ff007c0c */ /* 0x000fda000bf05300 */
[----:B------:R-:W-:Y:S05]  /*0d70*/  @!P0 BRA `(.L_x_9) ;  /* 0x00000000000c8947 */ /* 0x000fea0003800000 */
[----:B------:R-:W0:Y:S02]  /*0d80*/  LDC.64 R6, c[0x0][0x588] ;  /* 0x00016200ff067b82 */ /* 0x000e240000000a00 */
[----:B0-----:R1:W5:Y:S01]  /*0d90*/  LDG.E R19, desc[UR36][R6.64] ;  /* 0x0000002406137981 */ /* 0x001362000c1e1900 */
[----:B------:R-:W-:Y:S05]  /*0da0*/  BRA `(.L_x_8) ;  /* 0x0000000000087947 */ /* 0x000fea0003800000 */
.L_x_9:
[----:B------:R-:W-:Y:S02]  /*0db0*/  ULDC UR4, c[0x0][0x580] ;  /* 0x0001600000047ab9 */ /* 0x000fe40000000800 */
[----:B------:R-:W-:-:S07]  /*0dc0*/  IMAD.U32 R19, RZ, RZ, UR4 ;  /* 0x00000004ff137e24 */ /* 0x000fce000f8e00ff */
.L_x_8:
[----:B------:R-:W-:Y:S02]  /*0dd0*/  ULDC.64 UR4, c[0x0][0x5a0] ;  /* 0x0001680000047ab9 */ /* 0x000fe40000000a00 */
[----:B------:R-:W-:-:S04]  /*0de0*/  ISETP.NE.U32.AND P0, PT, RZ, UR4, PT ;  /* 0x00000004ff007c0c */ /* 0x000fc8000bf05070 */
[----:B------:R-:W-:-:S13]  /*0df0*/  ISETP.NE.AND.EX P0, PT, RZ, UR5, PT, P0 ;  /* 0x00000005ff007c0c */ /* 0x000fda000bf05300 */
[----:B------:R-:W-:Y:S05]  /*0e00*/  @!P0 BRA `(.L_x_10) ;  /* 0x00000000001c8947 */ /* 0x000fea0003800000 */
[----:B01----:R-:W0:Y:S02]  /*0e10*/  LDC.64 R6, c[0x0][0x5a0] ;  /* 0x00016800ff067b82 */ /* 0x003e240000000a00 */
[----:B0-----:R-:W2:Y:S02]  /*0e20*/  LDG.E.64 R6, desc[UR36][R6.64] ;  /* 0x0000002406067981 */ /* 0x001ea4000c1e1b00 */
[----:B--2---:R-:W-:-:S04]  /*0e30*/  ISETP.NE.U32.AND P0, PT, R6, RZ, PT ;  /* 0x000000ff0600720c */ /* 0x004fc80003f05070 */
[----:B------:R-:W-:-:S13]  /*0e40*/  ISETP.NE.AND.EX P0, PT, R7, RZ, PT, P0 ;  /* 0x000000ff0700720c */ /* 0x000fda0003f05300 */
[----:B------:R-:W-:Y:S05]  /*0e50*/  @!P0 BRA `(.L_x_10) ;  /* 0x0000000000088947 */ /* 0x000fea0003800000 */
[----:B------:R0:W5:Y:S01]  /*0e60*/  LD.E R56, desc[UR36][R6.64] ;  /* 0x0000002406387980 */ /* 0x000162000c101900 */
[----:B------:R-:W-:Y:S05]  /*0e70*/  BRA `(.L_x_11) ;  /* 0x0000000000247947 */ /* 0x000fea0003800000 */
.L_x_10:
[----:B------:R-:W-:Y:S02]  /*0e80*/  ULDC.64 UR4, c[0x0][0x590] ;  /* 0x0001640000047ab9 */ /* 0x000fe40000000a00 */
[----:B------:R-:W-:-:S04]  /*0e90*/  ISETP.NE.U32.AND P0, PT, RZ, UR4, PT ;  /* 0x00000004ff007c0c */ /* 0x000fc8000bf05070 */
[----:B------:R-:W-:-:S13]  /*0ea0*/  ISETP.NE.AND.EX P0, PT, RZ, UR5, PT, P0 ;  /* 0x00000005ff007c0c */ /* 0x000fda000bf05300 */
[----:B------:R-:W-:Y:S05]  /*0eb0*/  @!P0 BRA `(.L_x_12) ;  /* 0x00000000000c8947 */ /* 0x000fea0003800000 */
[----:B------:R-:W2:Y:S02]  /*0ec0*/  LDC.64 R56, c[0x0][0x590] ;  /* 0x00016400ff387b82 */ /* 0x000ea40000000a00 */
[----:B--2---:R2:W5:Y:S01]  /*0ed0*/  LDG.E R56, desc[UR36][R56.64] ;  /* 0x0000002438387981 */ /* 0x004562000c1e1900 */
[----:B------:R-:W-:Y:S05]  /*0ee0*/  BRA `(.L_x_11) ;  /* 0x0000000000087947 */ /* 0x000fea0003800000 */
.L_x_12:
[----:B------:R-:W-:Y:S02]  /*0ef0*/  ULDC UR4, c[0x0][0x584] ;  /* 0x0001610000047ab9 */ /* 0x000fe40000000800 */
[----:B------:R-:W-:-:S07]  /*0f00*/  IMAD.U32 R56, RZ, RZ, UR4 ;  /* 0x00000004ff387e24 */ /* 0x000fce000f8e00ff */
.L_x_11:
[----:B------:R-:W-:-:S13]  /*0f10*/  LOP3.LUT P0, RZ, R0, 0xff, RZ, 0xc0, !PT ;  /* 0x000000ff00ff7812 */ /* 0x000fda000780c0ff */
[----:B------:R-:W-:Y:S05]  /*0f20*/  @!P0 EXIT ;  /* 0x000000000000894d */ /* 0x000fea0003800000 */
[----:B------:R-:W3:Y:S01]  /*0f30*/  LDC R59, c[0x0][0x658] ;  /* 0x00019600ff3b7b82 */ /* 0x000ee20000000800 */
[----:B------:R-:W-:Y:S01]  /*0f40*/  ULDC.64 UR6, c[0x0][0x288] ;  /* 0x0000a20000067ab9 */ /* 0x000fe20000000a00 */
[----:B------:R-:W-:Y:S01]  /*0f50*/  LOP3.LUT R14, R14, 0x1, RZ, 0xc0, !PT ;  /* 0x000000010e0e7812 */ /* 0x000fe200078ec0ff */
[----:B------:R-:W-:Y:S01]  /*0f60*/  UIADD3 UR4, UR7, 0x7f, URZ ;  /* 0x0000007f07047890 */ /* 0x000fe2000fffe03f */
[----:B------:R-:W-:Y:S01]  /*0f70*/  SHF.R.U32.HI R0, RZ, 0x2, R4 ;  /* 0x00000002ff007819 */ /* 0x000fe20000011604 */
[----:B------:R-:W-:Y:S01]  /*0f80*/  IMAD.U32 R3, RZ, RZ, UR6 ;  /* 0x00000006ff037e24 */ /* 0x000fe2000f8e00ff */
[----:B------:R-:W-:Y:S01]  /*0f90*/  SHF.R.U32.HI R5, RZ, 0x1, R5 ;  /* 0x00000001ff057819 */ /* 0x000fe20000011605 */
[----:B------:R-:W-:Y:S01]  /*0fa0*/  USHF.R.S32.HI UR5, URZ, 0x1f, UR4 ;  /* 0x0000001f3f057899 */ /* 0x000fe20008011404 */
[----:B01----:R-:W0:Y:S01]  /*0fb0*/  LDC.64 R6, c[0x0][0x5c8] ;  /* 0x00017200ff067b82 */ /* 0x003e220000000a00 */
[----:B------:R-:W-:Y:S01]  /*0fc0*/  LOP3.LUT R60, R4, 0x3, RZ, 0xc0, !PT ;  /* 0x00000003043c7812 */ /* 0x000fe200078ec0ff */
[----:B------:R-:W-:Y:S01]  /*0fd0*/  IMAD.SHL.U32 R9, R14, 0x40, RZ ;  /* 0x000000400e097824 */ /* 0x000fe200078e00ff */
[----:B------:R-:W-:Y:S01]  /*0fe0*/  LOP3.LUT R0, R0, 0x7, RZ, 0xc0, !PT ;  /* 0x0000000700007812 */ /* 0x000fe200078ec0ff */
[----:B------:R-:W-:Y:S01]  /*0ff0*/  ULEA.HI UR5, UR5, UR4, URZ, 0x7 ;  /* 0x0000000405057291 */ /* 0x000fe2000f8f383f */
[----:B------:R-:W-:Y:S01]  /*1000*/  LOP3.LUT R5, R5, 0x30, RZ, 0xc0, !PT ;  /* 0x0000003005057812 */ /* 0x000fe200078ec0ff */
[----:B------:R-:W-:Y:S01]  /*1010*/  IMAD R60, R60, -0x2, R3 ;  /* 0xfffffffe3c3c7824 */ /* 0x000fe200078e0203 */
[--C-:B------:R-:W-:Y:S01]  /*1020*/  LOP3.LUT R22, R9, 0x40, R0.reuse, 0xe2, !PT ;  /* 0x0000004009167812 */ /* 0x100fe200078ee200 */
[----:B------:R-:W1:Y:S01]  /*1030*/  LDC R63, c[0x0][0x600] ;  /* 0x00018000ff3f7b82 */ /* 0x000e620000000800 */
[----:B------:R-:W-:Y:S01]  /*1040*/  IADD3 R3, RZ, -R5, -R0 ;  /* 0x80000005ff037210 */ /* 0x000fe20007ffe800 */
[----:B------:R-:W-:Y:S01]  /*1050*/  IMAD.MOV.U32 R0, RZ, RZ, -0x1 ;  /* 0xffffffffff007424 */ /* 0x000fe200078e00ff */
[----:B------:R-:W-:Y:S01]  /*1060*/  USHF.R.S32.HI UR43, URZ, 0x7, UR5 ;  /* 0x000000073f2b7899 */ /* 0x000fe20008011405 */
[----:B------:R-:W-:Y:S01]  /*1070*/  IMAD.MOV.U32 R8, RZ, RZ, 0x1 ;  /* 0x00000001ff087424 */ /* 0x000fe200078e00ff */
[----:B------:R-:W-:Y:S01]  /*1080*/  LOP3.LUT R62, R4, 0x80, RZ, 0xc0, !PT ;  /* 0x00000080043e7812 */ /* 0x000fe200078ec0ff */
[----:B------:R-:W-:Y:S01]  /*1090*/  IMAD R3, R14, -0x40, R3 ;  /* 0xffffffc00e037824 */ /* 0x000fe200078e0203 */
[----:B------:R-:W-:Y:S01]  /*10a0*/  UISETP.LT.AND UP0, UPT, UR43, 0x1, UPT ;  /* 0x000000012b00788c */ /* 0x000fe2000bf01270 */
[----:B---3--:R-:W-:Y:S01]  /*10b0*/  SHF.L.U32 R0, R0, R59, RZ ;  /* 0x0000003b00007219 */ /* 0x008fe200000006ff */
[----:B------:R-:W-:Y:S01]  /*10c0*/  ULDC UR4, c[0x0][0x284] ;  /* 0x0000a10000047ab9 */ /* 0x000fe20000000800 */
[----:B------:R-:W-:Y:S01]  /*10d0*/  LOP3.LUT R22, R22, R5, RZ, 0xfc, !PT ;  /* 0x0000000516167212 */ /* 0x000fe200078efcff */
[----:B------:R-:W-:Y:S01]  /*10e0*/  USEL UR44, UR43, 0x1, UP0 ;  /* 0x000000012b2c7887 */ /* 0x000fe20008000000 */
[----:B------:R-:W-:Y:S01]  /*10f0*/  SHF.L.U32 R59, R8, R59, RZ ;  /* 0x0000003b083b7219 */ /* 0x000fe200000006ff */
[----:B------:R-:W-:Y:S01]  /*1100*/  IMAD.SHL.U32 R61, R4, 0x2, RZ ;  /* 0x00000002043d7824 */ /* 0x000fe200078e00ff */
[----:B------:R-:W-:Y:S01]  /*1110*/  LOP3.LUT R66, R18, 0x1, RZ, 0xfc, !PT ;  /* 0x0000000112427812 */ /* 0x000fe200078efcff */
[----:B------:R-:W-:Y:S01]  /*1120*/  VIADD R65, R3, UR4 ;  /* 0x0000000403417c36 */ /* 0x000fe20008000000 */
[C---:B0-----:R-:W-:Y:S01]  /*1130*/  SHF.L.U64.HI R58, R6.reuse, 0x3, R7 ;  /* 0x00000003063a7819 */ /* 0x041fe20000010207 */
[----:B--2---:R-:W-:Y:S01]  /*1140*/  IMAD.SHL.U32 R57, R6, 0x8, RZ ;  /* 0x0000000806397824 */ /* 0x004fe200078e00ff */
[----:B------:R-:W-:Y:S01]  /*1150*/  SHF.R.U32.HI R62, RZ, 0x7, R62 ;  /* 0x00000007ff3e7819 */ /* 0x000fe2000001163e */
[----:B------:R-:W-:Y:S01]  /*1160*/  IMAD.MOV.U32 R23, RZ, RZ, RZ ;  /* 0x000000ffff177224 */ /* 0x000fe200078e00ff */
[----:B------:R-:W-:Y:S01]  /*1170*/  LOP3.LUT R64, RZ, R0, RZ, 0x33, !PT ;  /* 0x00000000ff407212 */ /* 0x000fe200078e33ff */
[----:B------:R-:W-:Y:S01]  /*1180*/  UIADD3 UR44, UR43, -UR44, URZ ;  /* 0x8000002c2b2c7290 */ /* 0x000fe2000fffe03f */
[----:B------:R-:W-:Y:S01]  /*1190*/  UMOV UR40, URZ ;  /* 0x0000003f00287c82 */ /* 0x000fe20008000000 */
[----:B-1----:R-:W-:Y:S01]  /*11a0*/  VIADD R63, R63, 0xffffffff ;  /* 0xffffffff3f3f7836 */ /* 0x002fe20000000000 */
[----:B------:R-:W-:-:S09]  /*11b0*/  UMOV UR42, URZ ;  /* 0x0000003f002a7c82 */ /* 0x000fd20008000000 */
.L_x_94:
[----:B0-----:R-:W0:Y:S01]  /*11c0*/  SHFL.IDX PT, R0, R62, RZ, 0x1f ;  /* 0x00001fff3e007589 */ /* 0x001e2200000e0000 */
[----:B-1----:R-:W1:Y:S01]  /*11d0*/  S2UR UR7, SR_CgaCtaId ;  /* 0x00000000000779c3 */ /* 0x002e620000008800 */
[----:B------:R-:W-:Y:S01]  /*11e0*/  UMOV UR6, 0x400 ;  /* 0x0000040000067882 */ /* 0x000fe20000000000 */
[----:B0-----:R-:W-:Y:S01]  /*11f0*/  R2UR UR4, R0 ;  /* 0x00000000000472ca */ /* 0x001fe200000e0000 */
[----:B-1----:R-:W-:-:S12]  /*1200*/  ULEA UR46, UR7, UR6, 0x18 ;  /* 0x00000006072e7291 */ /* 0x002fd8000f8ec03f */
[----:B------:R-:W-:-:S04]  /*1210*/  ULEA.HI UR5, UR4, UR4, URZ, 0x1 ;  /* 0x0000000404057291 */ /* 0x000fc8000f8f083f */
[----:B------:R-:W-:-:S04]  /*1220*/  ULOP3.LUT UR5, UR5, 0x7fffe, URZ, 0xc0, !UPT ;  /* 0x0007fffe05057892 */ /* 0x000fc8000f8ec03f */
[----:B------:R-:W-:-:S03]  /*1230*/  UIADD3 UR5, UR4, -UR5, URZ ;  /* 0x8000000504057290 */ /* 0x000fc6000fffe03f */
[----:B------:R-:W-:Y:S01]  /*1240*/  ULDC UR4, c[0x0][0x28c] ;  /* 0x0000a30000047ab9 */ /* 0x000fe20000000800 */
[----:B------:R-:W-:Y:S01]  /*1250*/  ULEA UR5, UR5, UR46, 0xd ;  /* 0x0000002e05057291 */ /* 0x000fe2000f8e683f */
[----:B------:R-:W-:-:S03]  /*1260*/  ISETP.LT.AND P0, PT, RZ, UR4, PT ;  /* 0x00000004ff007c0c */ /* 0x000fc6000bf01270 */
[----:B------:R-:W-:-:S04]  /*1270*/  UIADD3 UR5, UR5, 0x100, URZ ;  /* 0x0000010005057890 */ /* 0x000fc8000fffe03f */
[----:B------:R-:W-:-:S04]  /*1280*/  USHF.R.U32.HI UR5, URZ, 0x4, UR5 ;  /* 0x000000043f057899 */ /* 0x000fc80008011605 */
[----:B------:R-:W-:-:S04]  /*1290*/  ULOP3.LUT UR5, UR5, 0x3fff, URZ, 0xc0, !UPT ;  /* 0x00003fff05057892 */ /* 0x000fc8000f8ec03f */
[----:B------:R-:W-:Y:S01]  /*12a0*/  ULOP3.LUT UR45, UR5, 0x10000, URZ, 0xfc, !UPT ;  /* 0x00010000052d7892 */ /* 0x000fe2000f8efc3f */
[----:B--2345:R-:W-:Y:S11]  /*12b0*/  @P0 BRA `(.L_x_13) ;  /* 0x0000000000400947 */ /* 0x03cff60003800000 */
[----:B------:R-:W-:Y:S01]  /*12c0*/  MOV R0, 0x0 ;  /* 0x0000000000007802 */ /* 0x000fe20000000f00 */
[----:B------:R-:W-:Y:S01]  /*12d0*/  ULDC.64 UR4, c[0x4][0x68] ;  /* 0x01001a0000047ab9 */ /* 0x000fe20000000a00 */
[----:B------:R-:W-:Y:S01]  /*12e0*/  ULDC.64 UR6, c[0x4][0x8] ;  /* 0x0100020000067ab9 */ /* 0x000fe20000000a00 */
[----:B------:R-:W-:Y:S01]  /*12f0*/  IMAD.U32 R4, RZ, RZ, UR4 ;  /* 0x00000004ff047e24 */ /* 0x000fe2000f8e00ff */
[----:B------:R0:W1:Y:S01]  /*1300*/  LDC.64 R14, c[0x4][R0] ;  /* 0x01000000000e7b82 */ /* 0x0000620000000a00 */
[----:B------:R-:W-:Y:S01]  /*1310*/  IMAD.U32 R5, RZ, RZ, UR5 ;  /* 0x00000005ff057e24 */ /* 0x000fe2000f8e00ff */
[----:B------:R-:W-:Y:S01]  /*1320*/  ULDC.64 UR4, c[0x4][0x70] ;  /* 0x01001c0000047ab9 */ /* 0x000fe20000000a00 */
[----:B------:R-:W-:Y:S02]  /*1330*/  IMAD.U32 R10, RZ, RZ, UR6 ;  /* 0x00000006ff0a7e24 */ /* 0x000fe4000f8e00ff */
[----:B------:R-:W-:Y:S02]  /*1340*/  IMAD.U32 R6, RZ, RZ, UR4 ;  /* 0x00000004ff067e24 */ /* 0x000fe4000f8e00ff */
[----:B------:R-:W-:-:S02]  /*1350*/  IMAD.U32 R7, RZ, RZ, UR5 ;  /* 0x00000005ff077e24 */ /* 0x000fc4000f8e00ff */
[----:B------:R-:W-:Y:S02]  /*1360*/  IMAD.U32 R11, RZ, RZ, UR7 ;  /* 0x00000007ff0b7e24 */ /* 0x000fe4000f8e00ff */
[----:B------:R-:W-:Y:S02]  /*1370*/  IMAD.MOV.U32 R8, RZ, RZ, 0x1e1 ;  /* 0x000001e1ff087424 */ /* 0x000fe400078e00ff */
[----:B------:R-:W-:Y:S02]  /*1380*/  IMAD.MOV.U32 R12, RZ, RZ, 0x1 ;  /* 0x00000001ff0c7424 */ /* 0x000fe400078e00ff */
[----:B0-----:R-:W-:-:S07]  /*1390*/  IMAD.MOV.U32 R13, RZ, RZ, RZ ;  /* 0x000000ffff0d7224 */ /* 0x001fce00078e00ff */
[----:B------:R-:W-:-:S07]  /*13a0*/  LEPC R20, `(.L_x_13) ;  /* 0x000000001014794e */ /* 0x000fce0000000000 */
[----:B-1---5:R-:W-:Y:S05]  /*13b0*/  CALL.ABS.NOINC R14 ;  /* 0x000000000e007343 */ /* 0x022fea0003c00000 */
.L_x_13:
[----:B------:R-:W-:-:S13]  /*13c0*/  ISETP.NE.AND P0, PT, R66, 0x3, PT ;  /* 0x000000034200780c */ /* 0x000fda0003f05270 */
[----:B------:R-:W-:Y:S05]  /*13d0*/  @!P0 BRA `(.L_x_14) ;  /* 0x0000000000048947 */ /* 0x000fea0003800000 */
[----:B------:R-:W-:Y:S01]  /*13e0*/  BPT.TRAP 0x1 ;  /* 0x000000040000795c */ /* 0x000fe20000300000 */
.L_x_14:
[----:B------:R-:W-:Y:S02]  /*13f0*/  IMAD.U32 R3, RZ, RZ, UR42 ;  /* 0x0000002aff037e24 */ /* 0x000fe4000f8e00ff */
[----:B------:R-:W-:-:S03]  /*1400*/  IMAD.U32 R0, RZ, RZ, UR40 ;  /* 0x00000028ff007e24 */ /* 0x000fc6000f8e00ff */
[----:B------:R-:W-:Y:S02]  /*1410*/  LEA R3, R3, UR46, 0x3 ;  /* 0x0000002e03037c11 */ /* 0x000fe4000f8e18ff */
[----:B------:R-:W-:-:S04]  /*1420*/  SHF.L.U32 R0, R0, 0x1f, RZ ;  /* 0x0000001f00007819 */ /* 0x000fc800000006ff */
[----:B------:R0:W1:Y:S01]  /*1430*/  SYNCS.PHASECHK.TRANS64.TRYWAIT P1, [R3+URZ], R0 ;  /* 0x00000000030075a7 */ /* 0x000062000802017f */
[----:B------:R-:W-:Y:S05]  /*1440*/  @!P0 BRA `(.L_x_15) ;  /* 0x0000000000048947 */ /* 0x000fea0003800000 */
[----:B------:R-:W-:Y:S01]  /*1450*/  BPT.TRAP 0x1 ;  /* 0x000000040000795c */ /* 0x000fe20000300000 */
.L_x_15:
[----:B------:R-:W-:-:S05]  /*1460*/  IMAD.U32 R4, RZ, RZ, UR44 ;  /* 0x0000002cff047e24 */ /* 0x000fca000f8e00ff */
[----:B------:R-:W-:Y:S01]  /*1470*/  ISETP.GE.AND P2, PT, R4, 0x1, PT ;  /* 0x000000010400780c */ /* 0x000fe20003f46270 */
[----:B-1----:R-:W-:-:S12]  /*1480*/  @P1 BRA `(.L_x_16) ;  /* 0x0000000000081947 */ /* 0x002fd80003800000 */
[----:B------:R-:W1:Y:S02]  /*1490*/  SYNCS.PHASECHK.TRANS64.TRYWAIT P1, [R3+URZ], R0 ;  /* 0x00000000030075a7 */ /* 0x000e64000802017f */
[----:B-1----:R-:W-:Y:S05]  /*14a0*/  @!P1 BRA `(.L_x_17) ;  /* 0x0000004c00149947 */ /* 0x002fea0003800000 */
.L_x_16:
[----:B------:R-:W-:Y:S05]  /*14b0*/  WARPSYNC.ALL ;  /* 0x0000000000007948 */ /* 0x000fea0003800000 */
[----:B------:R-:W-:Y:S01]  /*14c0*/  UIADD3 UR4, UR46, 0x20100, URZ ;  /* 0x000201002e047890 */ /* 0x000fe2000fffe03f */
[----:B------:R-:W-:Y:S01]  /*14d0*/  WARPGROUP.ARRIVE ;  /* 0x00000000000079c5 */ /* 0x000fe20000000000 */
[----:B------:R-:W-:Y:S02]  /*14e0*/  ULEA UR5, UR42, UR45, 0xb ;  /* 0x0000002d2a057291 */ /* 0x000fe4000f8e583f */
[----:B------:R-:W-:Y:S01]  /*14f0*/  USHF.R.U32.HI UR4, URZ, 0x4, UR4 ;  /* 0x000000043f047899 */ /* 0x000fe20008011604 */
[----:B------:R-:W-:Y:S01]  /*1500*/  UMOV UR9, 0x40000040 ;  /* 0x4000004000097882 */ /* 0x000fe20000000000 */
[----:B------:R-:W-:-:S02]  /*1510*/  UMOV UR11, 0x40000040 ;  /* 0x40000040000b7882 */ /* 0x000fc40000000000 */
[----:B------:R-:W-:Y:S01]  /*1520*/  ULOP3.LUT UR4, UR4, 0x3fff, URZ, 0xc0, !UPT ;  /* 0x00003fff04047892 */ /* 0x000fe2000f8ec03f */
[----:B------:R-:W-:-:S03]  /*1530*/  UMOV UR8, UR5 ;  /* 0x0000000500087c82 */ /* 0x000fc60008000000 */
[----:B------:R-:W-:-:S04]  /*1540*/  ULOP3.LUT UR4, UR4, 0x10000, URZ, 0xfc, !UPT ;  /* 0x0001000004047892 */ /* 0x000fc8000f8efc3f */
[----:B------:R-:W-:-:S07]  /*1550*/  ULEA UR6, UR42, UR4, 0xa ;  /* 0x000000042a067291 */ /* 0x000fce000f8e503f */
[----:B------:R-:W-:Y:S02]  /*1560*/  UMOV UR10, UR6 ;  /* 0x00000006000a7c82 */ /* 0x000fe40008000000 */
[----:B------:R-:W-:Y:S01]  /*1570*/  HGMMA.64x64x16.F32 R24, gdesc[UR8], RZ, !UPT, gsb0 ;  /* 0x00e00000081879f0 */ /* 0x000fe2000c0008ff */
[----:B------:R-:W-:Y:S02]  /*1580*/  UIADD3 UR8, UR5, 0x2, URZ ;  /* 0x0000000205087890 */ /* 0x000fe4000fffe03f */
[----:B------:R-:W-:Y:S01]  /*1590*/  UIADD3 UR10, UR6, 0x2, URZ ;  /* 0x00000002060a7890 */ /* 0x000fe2000fffe03f */
[----:B------:R-:W-:Y:S01]  /*15a0*/  UMOV UR9, 0x40000040 ;  /* 0x4000004000097882 */ /* 0x000fe20000000000 */
[----:B------:R-:W-:Y:S01]  /*15b0*/  UMOV UR11, 0x40000040 ;  /* 0x40000040000b7882 */ /* 0x000fe20000000000 */
[----:B------:R-:W-:Y:S02]  /*15c0*/  WARPGROUP.DEPBAR.LE gsb0, 0x0 ;  /* 0x00008000000079c5 */ /* 0x000fe40000010000 */
[----:B------:R-:W-:-:S06]  /*15d0*/  WARPGROUP.ARRIVE ;  /* 0x00000000000079c5 */ /* 0x000fcc0000000000 */
[----:B------:R-:W-:Y:S01]  /*15e0*/  HGMMA.64x64x16.F32 R24, gdesc[UR8], R24, gsb0 ;  /* 0x00e00000081879f0 */ /* 0x000fe20008000818 */
        /* <DEDUP_REMOVED lines=41> */
[----:B------:R-:W-:Y:S03]  /*1880*/  HGMMA.64x64x16.F32 R24, gdesc[UR8], R24, gsb0 ;  /* 0x00e00000081879f0 */ /* 0x000fe60008000818 */
[----:B------:R-:W-:Y:S02]  /*1890*/  WARPGROUP.DEPBAR.LE gsb0, 0x0 ;  /* 0x00008000000079c5 */ /* 0x000fe40000010000 */
[----:B------:R-:W-:Y:S05]  /*18a0*/  @!P2 BRA `(.L_x_18) ;  /* 0x00000004008ca947 */ /* 0x000fea0003800000 */
[----:B------:R-:W-:Y:S01]  /*18b0*/  UIADD3 UR5, UR42, 0x1, URZ ;  /* 0x000000012a057890 */ /* 0x000fe2000fffe03f */
[----:B01----:R-:W-:-:S03]  /*18c0*/  IMAD.U32 R0, RZ, RZ, UR44 ;  /* 0x0000002cff007e24 */ /* 0x003fc6000f8e00ff */
[----:B------:R-:W-:-:S04]  /*18d0*/  UISETP.NE.AND UP0, UPT, UR5, 0x4, UPT ;  /* 0x000000040500788c */ /* 0x000fc8000bf05270 */
[----:B------:R-:W-:Y:S02]  /*18e0*/  USEL UR6, URZ, 0x1, UP0 ;  /* 0x000000013f067887 */ /* 0x000fe40008000000 */
[----:B------:R-:W-:Y:S02]  /*18f0*/  USEL UR5, UR5, URZ, UP0 ;  /* 0x0000003f05057287 */ /* 0x000fe40008000000 */
[----:B------:R-:W-:-:S06]  /*1900*/  ULOP3.LUT UR6, UR40, UR6, URZ, 0x3c, !UPT ;  /* 0x0000000628067292 */ /* 0x000fcc000f8e3c3f */
[----:B------:R-:W-:Y:S01]  /*1910*/  IMAD.U32 R5, RZ, RZ, UR6 ;  /* 0x00000006ff057e24 */ /* 0x000fe2000f8e00ff */
[----:B------:R-:W-:-:S06]  /*1920*/  UMOV UR6, UR42 ;  /* 0x0000002a00067c82 */ /* 0x000fcc0008000000 */
.L_x_25:
[----:B01----:R-:W-:Y:S05]  /*1930*/  @!P0 BRA `(.L_x_19) ;  /* 0x0000000000048947 */ /* 0x003fea0003800000 */
[----:B------:R-:W-:Y:S01]  /*1940*/  BPT.TRAP 0x1 ;  /* 0x000000040000795c */ /* 0x000fe20000300000 */
.L_x_19:
[----:B------:R-:W0:Y:S01]  /*1950*/  S2UR UR8, SR_CgaCtaId ;  /* 0x00000000000879c3 */ /* 0x000e220000008800 */
[----:B------:R-:W-:Y:S01]  /*1960*/  UMOV UR7, 0x400 ;  /* 0x0000040000077882 */ /* 0x000fe20000000000 */
[----:B------:R-:W-:Y:S01]  /*1970*/  SHF.L.U32 R3, R5, 0x1f, RZ ;  /* 0x0000001f05037819 */ /* 0x000fe200000006ff */
[----:B0-----:R-:W-:-:S04]  /*1980*/  ULEA UR7, UR8, UR7, 0x18 ;  /* 0x0000000708077291 */ /* 0x001fc8000f8ec03f */
[----:B------:R-:W-:-:S09]  /*1990*/  ULEA UR8, UR5, UR7, 0x3 ;  /* 0x0000000705087291 */ /* 0x000fd2000f8e183f */
[----:B------:R0:W1:Y:S01]  /*19a0*/  SYNCS.PHASECHK.TRANS64.TRYWAIT P1, [UR8], R3 ;  /* 0x00000003ff0075a7 */ /* 0x0000620008020148 */
[----:B------:R-:W-:Y:S05]  /*19b0*/  @!P0 BRA `(.L_x_20) ;  /* 0x0000000000048947 */ /* 0x000fea0003800000 */
[----:B------:R-:W-:Y:S01]  /*19c0*/  BPT.TRAP 0x1 ;  /* 0x000000040000795c */ /* 0x000fe20000300000 */
.L_x_20:
[----:B-1----:R-:W-:Y:S05]  /*19d0*/  @P1 BRA `(.L_x_21) ;  /* 0x0000000000081947 */ /* 0x002fea0003800000 */
[----:B------:R-:W1:Y:S02]  /*19e0*/  SYNCS.PHASECHK.TRANS64.TRYWAIT P1, [UR8], R3 ;  /* 0x00000003ff0075a7 */ /* 0x000e640008020148 */
[----:B-1----:R-:W-:Y:S05]  /*19f0*/  @!P1 BRA `(.L_x_22) ;  /* 0x0000004400d49947 */ /* 0x002fea0003800000 */
.L_x_21:
[----:B------:R-:W-:Y:S01]  /*1a00*/  ULEA UR12, UR5, UR45, 0xb ;  /* 0x0000002d050c7291 */ /* 0x000fe2000f8e583f */
[----:B------:R-:W-:Y:S01]  /*1a10*/  WARPGROUP.ARRIVE ;  /* 0x00000000000079c5 */ /* 0x000fe20000000000 */
[----:B------:R-:W-:Y:S01]  /*1a20*/  ULEA UR13, UR5, UR4, 0xa ;  /* 0x00000004050d7291 */ /* 0x000fe2000f8e503f */
[----:B------:R-:W-:Y:S01]  /*1a30*/  UMOV UR9, 0x40000040 ;  /* 0x4000004000097882 */ /* 0x000fe20000000000 */
[----:B------:R-:W-:-:S03]  /*1a40*/  UMOV UR11, 0x40000040 ;  /* 0x40000040000b7882 */ /* 0x000fc60000000000 */
[----:B------:R-:W-:Y:S02]  /*1a50*/  UMOV UR8, UR12 ;  /* 0x0000000c00087c82 */ /* 0x000fe40008000000 */
[----:B------:R-:W-:Y:S02]  /*1a60*/  UMOV UR10, UR13 ;  /* 0x0000000d000a7c82 */ /* 0x000fe40008000000 */
[----:B------:R-:W-:Y:S01]  /*1a70*/  HGMMA.64x64x16.F32 R24, gdesc[UR8], R24, gsb0 ;  /* 0x00e00000081879f0 */ /* 0x000fe20008000818 */
[----:B------:R-:W-:Y:S02]  /*1a80*/  UIADD3 UR8, UR12, 0x2, URZ ;  /* 0x000000020c087890 */ /* 0x000fe4000fffe03f */
[----:B------:R-:W-:Y:S01]  /*1a90*/  UIADD3 UR10, UR13, 0x2, URZ ;  /* 0x000000020d0a7890 */ /* 0x000fe2000fffe03f */
[----:B------:R-:W-:Y:S01]  /*1aa0*/  UMOV UR9, 0x40000040 ;  /* 0x4000004000097882 */ /* 0x000fe20000000000 */
[----:B------:R-:W-:Y:S01]  /*1ab0*/  UMOV UR11, 0x40000040 ;  /* 0x40000040000b7882 */ /* 0x000fe20000000000 */
[----:B------:R-:W-:-:S02]  /*1ac0*/  WARPGROUP.DEPBAR.LE gsb0, 0x0 ;  /* 0x00008000000079c5 */ /* 0x000fc40000010000 */
        /* <DEDUP_REMOVED lines=46> */
[----:B------:R-:W-:Y:S01]  /*1db0*/  BPT.TRAP 0x1 ;  /* 0x000000040000795c */ /* 0x000fe20000300000 */
.L_x_23:
[----:B------:R-:W-:Y:S01]  /*1dc0*/  ULEA UR7, UR6, UR7, 0x3 ;  /* 0x0000000706077291 */ /* 0x000fe2000f8e183f */
[----:B------:R-:W-:-:S03]  /*1dd0*/  ISETP.GT.U32.AND P1, PT, R18, 0x1, PT ;  /* 0x000000011200780c */ /* 0x000fc60003f24070 */
[----:B------:R-:W-:-:S04]  /*1de0*/  UIADD3 UR7, UR7, 0x20, URZ ;  /* 0x0000002007077890 */ /* 0x000fc8000fffe03f */
[----:B------:R-:W-:-:S09]  /*1df0*/  UPRMT UR7, URZ, 0x654, UR7 ;  /* 0x000006543f077896 */ /* 0x000fd20008000007 */
[----:B------:R-:W-:Y:S01]  /*1e00*/  SYNCS.ARRIVE.TRANS64.RED.A1T0 RZ, [UR7], RZ ;  /* 0x000000ffffff79a7 */ /* 0x000fe20008100407 */
[----:B------:R-:W-:Y:S05]  /*1e10*/  @P1 BRA `(.L_x_24) ;  /* 0x0000000000041947 */ /* 0x000fea0003800000 */
[----:B------:R-:W-:Y:S01]  /*1e20*/  BPT.TRAP 0x1 ;  /* 0x000000040000795c */ /* 0x000fe20000300000 */
.L_x_24:
[----:B------:R-:W-:Y:S01]  /*1e30*/  UIADD3 UR5, UR5, 0x1, URZ ;  /* 0x0000000105057890 */ /* 0x000fe2000fffe03f */
[C---:B------:R-:W-:Y:S01]  /*1e40*/  ISETP.GT.AND P1, PT, R0.reuse, 0x1, PT ;  /* 0x000000010000780c */ /* 0x040fe20003f24270 */
[----:B------:R-:W-:Y:S01]  /*1e50*/  UIADD3 UR6, UR6, 0x1, URZ ;  /* 0x0000000106067890 */ /* 0x000fe2000fffe03f */
[----:B------:R-:W-:Y:S01]  /*1e60*/  VIADD R0, R0, 0xffffffff ;  /* 0xffffffff00007836 */ /* 0x000fe20000000000 */
[----:B------:R-:W-:Y:S02]  /*1e70*/  UISETP.NE.AND UP0, UPT, UR5, 0x4, UPT ;  /* 0x000000040500788c */ /* 0x000fe4000bf05270 */
[----:B------:R-:W-:Y:S02]  /*1e80*/  UISETP.NE.AND UP1, UPT, UR6, 0x4, UPT ;  /* 0x000000040600788c */ /* 0x000fe4000bf25270 */
[----:B------:R-:W-:Y:S02]  /*1e90*/  USEL UR7, URZ, 0x1, UP0 ;  /* 0x000000013f077887 */ /* 0x000fe40008000000 */
[----:B------:R-:W-:-:S02]  /*1ea0*/  USEL UR5, UR5, URZ, UP0 ;  /* 0x0000003f05057287 */ /* 0x000fc40008000000 */
[----:B------:R-:W-:Y:S02]  /*1eb0*/  USEL UR6, UR6, URZ, UP1 ;  /* 0x0000003f06067287 */ /* 0x000fe40008800000 */
[----:B------:R-:W-:Y:S01]  /*1ec0*/  LOP3.LUT R5, R5, UR7, RZ, 0x3c, !PT ;  /* 0x0000000705057c12 */ /* 0x000fe2000f8e3cff */
[----:B------:R-:W-:Y:S09]  /*1ed0*/  @P1 BRA `(.L_x_25) ;  /* 0xfffffff800941947 */ /* 0x000ff2000383ffff */
.L_x_18:
[----:B01----:R-:W0:Y:S02]  /*1ee0*/  LDC R0, c[0x0][0x28c] ;  /* 0x0000a300ff007b82 */ /* 0x003e240000000800 */
[----:B0-----:R-:W-:-:S13]  /*1ef0*/  ISETP.GE.AND P1, PT, R0, 0x1, PT ;  /* 0x000000010000780c */ /* 0x001fda0003f26270 */
[----:B------:R-:W-:Y:S05]  /*1f00*/  @!P1 BRA `(.L_x_26) ;  /* 0x0000000000389947 */ /* 0x000fea0003800000 */
[----:B------:R-:W-:Y:S05]  /*1f10*/  @!P0 BRA `(.L_x_27) ;  /* 0x0000000000048947 */ /* 0x000fea0003800000 */
[----:B------:R-:W-:Y:S01]  /*1f20*/  BPT.TRAP 0x1 ;  /* 0x000000040000795c */ /* 0x000fe20000300000 */
.L_x_27:
[----:B------:R-:W0:Y:S01]  /*1f30*/  S2UR UR6, SR_CgaCtaId ;  /* 0x00000000000679c3 */ /* 0x000e220000008800 */
[----:B------:R-:W-:Y:S01]  /*1f40*/  UIADD3 UR4, UR44, UR42, URZ ;  /* 0x0000002a2c047290 */ /* 0x000fe2000fffe03f */
[----:B------:R-:W-:Y:S01]  /*1f50*/  ISETP.GT.U32.AND P0, PT, R18, 0x1, PT ;  /* 0x000000011200780c */ /* 0x000fe20003f04070 */
[----:B------:R-:W-:Y:S02]  /*1f60*/  UMOV UR5, 0x400 ;  /* 0x0000040000057882 */ /* 0x000fe40000000000 */
[----:B------:R-:W-:-:S04]  /*1f70*/  USHF.L.U32 UR4, UR4, 0x3, URZ ;  /* 0x0000000304047899 */ /* 0x000fc8000800063f */
[----:B------:R-:W-:Y:S02]  /*1f80*/  ULOP3.LUT UR4, UR4, 0x18, URZ, 0xc0, !UPT ;  /* 0x0000001804047892 */ /* 0x000fe4000f8ec03f */
[----:B0-----:R-:W-:-:S04]  /*1f90*/  ULEA UR5, UR6, UR5, 0x18 ;  /* 0x0000000506057291 */ /* 0x001fc8000f8ec03f */
[----:B------:R-:W-:-:S04]  /*1fa0*/  UIADD3 UR4, UR5, 0x20, UR4 ;  /* 0x0000002005047890 */ /* 0x000fc8000fffe004 */
[----:B------:R-:W-:-:S09]  /*1fb0*/  UPRMT UR4, URZ, 0x654, UR4 ;  /* 0x000006543f047896 */ /* 0x000fd20008000004 */
[----:B------:R-:W-:Y:S01]  /*1fc0*/  SYNCS.ARRIVE.TRANS64.RED.A1T0 RZ, [UR4], RZ ;  /* 0x000000ffffff79a7 */ /* 0x000fe20008100404 */
[----:B------:R-:W-:Y:S05]  /*1fd0*/  @P0 BRA `(.L_x_26) ;  /* 0x0000000000040947 */ /* 0x000fea0003800000 */
[----:B------:R-:W-:Y:S01]  /*1fe0*/  BPT.TRAP 0x1 ;  /* 0x000000040000795c */ /* 0x000fe20000300000 */
.L_x_26:
[----:B------:R-:W-:Y:S01]  /*1ff0*/  IMAD.SHL.U32 R3, R68, 0x40, RZ ;  /* 0x0000004044037824 */ /* 0x000fe200078e00ff */
[----:B------:R-:W-:Y:S01]  /*2000*/  ULDC UR6, c[0x0][0x288] ;  /* 0x0000a20000067ab9 */ /* 0x000fe20000000800 */
[----:B------:R-:W-:Y:S01]  /*2010*/  SHF.R.S32.HI R13, RZ, 0x1f, R67 ;  /* 0x0000001fff0d7819 */ /* 0x000fe20000011443 */
[----:B------:R-:W-:Y:S01]  /*2020*/  IMAD.SHL.U32 R6, R69, 0x80, RZ ;  /* 0x0000008045067824 */ /* 0x000fe200078e00ff */
[----:B------:R-:W-:Y:S01]  /*2030*/  ULDC.64 UR4, c[0x0][0x5d0] ;  /* 0x0001740000047ab9 */ /* 0x000fe20000000a00 */
[----:B------:R-:W-:Y:S01]  /*2040*/  LOP3.LUT R10, R3, 0x6, R61, 0xf8, !PT ;  /* 0x00000006030a7812 */ /* 0x000fe200078ef83d */
[----:B------:R-:W-:Y:S01]  /*2050*/  IMAD.WIDE R68, R69, 0x80, R22 ;  /* 0x0000008045447825 */ /* 0x000fe200078e0216 */
[----:B------:R-:W-:Y:S01]  /*2060*/  ISETP.GE.AND P0, PT, R3, UR6, PT ;  /* 0x0000000603007c0c */ /* 0x000fe2000bf06270 */
[----:B------:R-:W-:Y:S01]  /*2070*/  ULDC UR6, c[0x0][0x284] ;  /* 0x0000a10000067ab9 */ /* 0x000fe20000000800 */
[----:B------:R-:W-:Y:S01]  /*2080*/  SHF.R.S32.HI R11, RZ, 0x1f, R10 ;  /* 0x0000001fff0b7819 */ /* 0x000fe2000001140a */
[----:B------:R-:W-:Y:S01]  /*2090*/  IMAD R0, R13, UR4, RZ ;  /* 0x000000040d007c24 */ /* 0x000fe2000f8e02ff */
[----:B------:R-:W-:-:S03]  /*20a0*/  ISETP.GE.OR P0, PT, R6, UR6, P0 ;  /* 0x0000000606007c0c */ /* 0x000fc60008706670 */
[C---:B------:R-:W-:Y:S02]  /*20b0*/  IMAD R7, R67.reuse, UR5, R0 ;  /* 0x0000000543077c24 */ /* 0x040fe4000f8e0200 */
[----:B------:R-:W-:Y:S01]  /*20c0*/  IMAD.WIDE.U32 R4, R67, UR4, R10 ;  /* 0x0000000443047c25 */ /* 0x000fe2000f8e000a */
[----:B------:R-:W-:-:S03]  /*20d0*/  ULDC.64 UR4, c[0x0][0x5c8] ;  /* 0x0001720000047ab9 */ /* 0x000fc60000000a00 */
[----:B------:R-:W-:Y:S02]  /*20e0*/  IMAD R9, R69, UR4, RZ ;  /* 0x0000000445097c24 */ /* 0x000fe4000f8e02ff */
[----:B------:R-:W-:Y:S02]  /*20f0*/  IMAD.IADD R5, R5, 0x1, R7 ;  /* 0x0000000105057824 */ /* 0x000fe400078e0207 */
[C---:B------:R-:W-:Y:S02]  /*2100*/  IMAD R9, R68.reuse, UR5, R9 ;  /* 0x0000000544097c24 */ /* 0x040fe4000f8e0209 */
[----:B------:R-:W-:-:S04]  /*2110*/  IMAD.WIDE.U32 R70, R68, UR4, R4 ;  /* 0x0000000444467c25 */ /* 0x000fc8000f8e0004 */
[----:B------:R-:W-:Y:S01]  /*2120*/  IMAD.MOV.U32 R0, RZ, RZ, -0x1 ;  /* 0xffffffffff007424 */ /* 0x000fe200078e00ff */
[----:B------:R-:W-:Y:S06]  /*2130*/  @P0 BRA `(.L_x_28) ;  /* 0x00000020009c0947 */ /* 0x000fec0003800000 */
[----:B-----5:R-:W-:Y:S01]  /*2140*/  FSETP.NEU.AND P0, PT, R56, RZ, PT ;  /* 0x000000ff3800720b */ /* 0x020fe20003f0d000 */
[----:B------:R-:W-:Y:S01]  /*2150*/  IMAD.IADD R4, R60, 0x1, -R3 ;  /* 0x000000013c047824 */ /* 0x000fe200078e0a03 */
[----:B------:R-:W-:Y:S01]  /*2160*/  BSSY B0, `(.L_x_28) ;  /* 0x0000224000007945 */ /* 0x000fe20003800000 */
[----:B------:R-:W-:Y:S02]  /*2170*/  IMAD.IADD R3, R65, 0x1, -R6 ;  /* 0x0000000141037824 */ /* 0x000fe400078e0a06 */
[----:B------:R-:W-:Y:S01]  /*2180*/  IMAD.IADD R81, R71, 0x1, R9 ;  /* 0x0000000147517824 */ /* 0x000fe200078e0209 */
[----:B------:R-:W-:-:S04]  /*2190*/  ISETP.GT.AND P2, PT, R4, RZ, PT ;  /* 0x000000ff0400720c */ /* 0x000fc80003f44270 */
[----:B------:R-:W-:-:S03]  /*21a0*/  ISETP.GT.AND P1, PT, R3, RZ, P2 ;  /* 0x000000ff0300720c */ /* 0x000fc60001724270 */
[----:B------:R-:W-:Y:S10]  /*21b0*/  @!P0 BRA `(.L_x_29) ;  /* 0x0000001400e88947 */ /* 0x000ff40003800000 */
[----:B------:R-:W0:Y:S01]  /*21c0*/  LDC.64 R74, c[0x0][0x5b8] ;  /* 0x00016e00ff4a7b82 */ /* 0x000e220000000a00 */
[----:B------:R-:W-:-:S07]  /*21d0*/  ULDC.64 UR4, c[0x0][0x5c0] ;  /* 0x0001700000047ab9 */ /* 0x000fce0000000a00 */
[----:B------:R-:W1:Y:S08]  /*21e0*/  LDC.64 R76, c[0x0][0x5b0] ;  /* 0x00016c00ff4c7b82 */ /* 0x000e700000000a00 */
[----:B------:R-:W2:Y:S01]  /*21f0*/  LDC.64 R78, c[0x0][0x5a8] ;  /* 0x00016a00ff4e7b82 */ /* 0x000ea20000000a00 */
[-C--:B0-----:R-:W-:Y:S02]  /*2200*/  IMAD R6, R13, R74.reuse, RZ ;  /* 0x0000004a0d067224 */ /* 0x081fe400078e02ff */
[----:B------:R-:W-:-:S04]  /*2210*/  IMAD.WIDE.U32 R72, R67, R74, R10 ;  /* 0x0000004a43487225 */ /* 0x000fc800078e000a */
[----:B------:R-:W-:Y:S02]  /*2220*/  IMAD R71, R67, R75, R6 ;  /* 0x0000004b43477224 */ /* 0x000fe400078e0206 */
[-C--:B-1----:R-:W-:Y:S02]  /*2230*/  IMAD R5, R69, R76.reuse, RZ ;  /* 0x0000004c45057224 */ /* 0x082fe400078e02ff */
[----:B------:R-:W-:Y:S02]  /*2240*/  IMAD.IADD R13, R73, 0x1, R71 ;  /* 0x00000001490d7824 */ /* 0x000fe400078e0247 */
[----:B------:R-:W-:Y:S02]  /*2250*/  IMAD.MOV.U32 R12, RZ, RZ, R72 ;  /* 0x000000ffff0c7224 */ /* 0x000fe400078e0048 */
[C---:B------:R-:W-:Y:S02]  /*2260*/  IMAD R75, R68.reuse, R77, R5 ;  /* 0x0000004d444b7224 */ /* 0x040fe400078e0205 */
[----:B------:R-:W-:-:S04]  /*2270*/  IMAD.WIDE.U32 R6, R68, R76, R12 ;  /* 0x0000004c44067225 */ /* 0x000fc800078e000c */
[----:B------:R-:W-:Y:S01]  /*2280*/  IMAD.IADD R5, R7, 0x1, R75 ;  /* 0x0000000107057824 */ /* 0x000fe200078e024b */
[----:B--2---:R-:W-:-:S04]  /*2290*/  LEA R14, P0, R6, R78, 0x1 ;  /* 0x0000004e060e7211 */ /* 0x004fc800078008ff */
[----:B------:R-:W-:-:S05]  /*22a0*/  LEA.HI.X R15, R6, R79, R5, 0x1, P0 ;  /* 0x0000004f060f7211 */ /* 0x000fca00000f0c05 */
[----:B------:R0:W2:Y:S01]  /*22b0*/  @P1 LDG.E.LTC128B.U16 R5, desc[UR36][R14.64] ;  /* 0x000000240e051981 */ /* 0x0000a2000c1e1520 */
[----:B------:R-:W-:Y:S01]  /*22c0*/  LEA R8, P0, R70, UR4, 0x1 ;  /* 0x0000000446087c11 */ /* 0x000fe2000f8008ff */
[----:B------:R-:W-:Y:S01]  /*22d0*/  IMAD.WIDE.U32 R6, R68, R76, R10 ;  /* 0x0000004c44067225 */ /* 0x000fe200078e000a */
[----:B------:R-:W-:Y:S03]  /*22e0*/  BSSY B1, `(.L_x_30) ;  /* 0x0000012000017945 */ /* 0x000fe60003800000 */
[----:B------:R-:W-:Y:S02]  /*22f0*/  IMAD.IADD R7, R75, 0x1, R7 ;  /* 0x000000014b077824 */ /* 0x000fe400078e0207 */
[----:B------:R-:W-:Y:S01]  /*2300*/  IMAD.WIDE.U32 R20, R67, R74, R6 ;  /* 0x0000004a43147225 */ /* 0x000fe200078e0006 */
[----:B0-----:R-:W-:-:S03]  /*2310*/  SHF.L.U64.HI R15, R76, 0x3, R77 ;  /* 0x000000034c0f7819 */ /* 0x001fc6000001024d */
[----:B------:R-:W-:Y:S01]  /*2320*/  IMAD.IADD R7, R71, 0x1, R21 ;  /* 0x0000000147077824 */ /* 0x000fe200078e0215 */
[----:B------:R-:W-:Y:S01]  /*2330*/  LEA R6, P4, R20, R78, 0x1 ;  /* 0x0000004e14067211 */ /* 0x000fe200078808ff */
[----:B------:R-:W-:-:S03]  /*2340*/  IMAD.SHL.U32 R14, R76, 0x8, RZ ;  /* 0x000000084c0e7824 */ /* 0x000fc600078e00ff */
[----:B------:R-:W-:Y:S01]  /*2350*/  LEA.HI.X R7, R20, R79, R7, 0x1, P4 ;  /* 0x0000004f14077211 */ /* 0x000fe200020f0c07 */
[----:B--2---:R-:W-:-:S05]  /*2360*/  HADD2.F32 R9, -RZ, R5.H0_H0 ;  /* 0x20000005ff097230 */ /* 0x004fca0000004100 */
[----:B------:R-:W-:-:S04]  /*2370*/  FMUL R9, R9, R56 ;  /* 0x0000003809097220 */ /* 0x000fc80000400000 */
[----:B------:R-:W-:Y:S01]  /*2380*/  FFMA R24, R24, R19, R9 ;  /* 0x0000001318187223 */ /* 0x000fe20000000009 */
[----:B------:R-:W-:Y:S02]  /*2390*/  LEA.HI.X R9, R70, UR5, R81, 0x1, P0 ;  /* 0x0000000546097c11 */ /* 0x000fe400080f0c51 */
[----:B------:R-:W-:Y:S02]  /*23a0*/  ISETP.GT.AND P0, PT, R4, 0x1, PT ;  /* 0x000000010400780c */ /* 0x000fe40003f04270 */
[----:B------:R-:W-:Y:S02]  /*23b0*/  F2FP.F16.F32.PACK_AB R24, RZ, R24 ;  /* 0x00000018ff18723e */ /* 0x000fe400000000ff */
[----:B------:R-:W-:-:S03]  /*23c0*/  ISETP.GT.AND P3, PT, R3, RZ, P0 ;  /* 0x000000ff0300720c */ /* 0x000fc60000764270 */
[----:B------:R0:W-:Y:S10]  /*23d0*/  @P1 STG.E.U16 desc[UR36][R8.64], R24 ;  /* 0x0000001808001986 */ /* 0x0001f4000c101524 */
[----:B------:R-:W-:Y:S05]  /*23e0*/  @!P3 BRA `(.L_x_31) ;  /* 0x000000000004b947 */ /* 0x000fea0003800000 */
[----:B------:R1:W5:Y:S02]  /*23f0*/  LDG.E.LTC128B.U16 R5, desc[UR36][R6.64+0x2] ;  /* 0x0000022406057981 */ /* 0x000364000c1e1520 */
.L_x_31:
[----:B------:R-:W-:Y:S05]  /*2400*/  BSYNC B1 ;  /* 0x0000000000017941 */ /* 0x000fea0003800000 */
.L_x_30:
[----:B-----5:R-:W-:Y:S01]  /*2410*/  HADD2.F32 R69, -RZ, R5.H0_H0 ;  /* 0x20000005ff457230 */ /* 0x020fe20000004100 */
[----:B------:R-:W-:Y:S01]  /*2420*/  ISETP.GT.AND P2, PT, R3, 0x8, P2 ;  /* 0x000000080300780c */ /* 0x000fe20001744270 */
[----:B------:R-:W-:Y:S01]  /*2430*/  IMAD.WIDE.U32 R20, R68, R76, R14 ;  /* 0x0000004c44147225 */ /* 0x000fe200078e000e */
[----:B0-----:R-:W-:-:S03]  /*2440*/  PRMT R24, R5, 0x7610, R24 ;  /* 0x0000761005187816 */ /* 0x001fc60000000018 */
[----:B------:R-:W-:Y:S01]  /*2450*/  FMUL R12, R69, R56 ;  /* 0x00000038450c7220 */ /* 0x000fe20000400000 */
[----:B------:R-:W-:Y:S01]  /*2460*/  IMAD.IADD R75, R75, 0x1, R21 ;  /* 0x000000014b4b7824 */ /* 0x000fe200078e0215 */
[----:B------:R-:W-:Y:S02]  /*2470*/  IADD3 R72, P1, R72, R20, RZ ;  /* 0x0000001448487210 */ /* 0x000fe40007f3e0ff */
[----:B------:R-:W-:-:S03]  /*2480*/  FFMA R12, R25, R19, R12 ;  /* 0x00000013190c7223 */ /* 0x000fc6000000000c */
[----:B------:R-:W-:Y:S01]  /*2490*/  IMAD.X R13, R75, 0x1, R13, P1 ;  /* 0x000000014b0d7824 */ /* 0x000fe200008e060d */
[C---:B------:R-:W-:Y:S02]  /*24a0*/  LEA R14, P1, R72.reuse, R78, 0x1 ;  /* 0x0000004e480e7211 */ /* 0x040fe400078208ff */
[----:B------:R-:W-:Y:S02]  /*24b0*/  F2FP.F16.F32.PACK_AB R12, RZ, R12 ;  /* 0x0000000cff0c723e */ /* 0x000fe400000000ff */
[----:B------:R-:W-:Y:S02]  /*24c0*/  LEA.HI.X R15, R72, R79, R13, 0x1, P1 ;  /* 0x0000004f480f7211 */ /* 0x000fe400008f0c0d */
[----:B------:R-:W-:-:S05]  /*24d0*/  PRMT R21, R12, 0x7610, R21 ;  /* 0x000076100c157816 */ /* 0x000fca0000000015 */
[----:B------:R0:W-:Y:S04]  /*24e0*/  @P3 STG.E.U16 desc[UR36][R8.64+0x2], R21 ;  /* 0x0000021508003986 */ /* 0x0001e8000c101524 */
[----:B------:R-:W2:Y:S01]  /*24f0*/  @P2 LDG.E.LTC128B.U16 R24, desc[UR36][R14.64] ;  /* 0x000000240e182981 */ /* 0x000ea2000c1e1520 */
[----:B------:R-:W-:Y:S01]  /*2500*/  IADD3 R20, P1, R10, R20, RZ ;  /* 0x000000140a147210 */ /* 0x000fe20007f3e0ff */
[----:B------:R-:W-:Y:S01]  /*2510*/  BSSY B1, `(.L_x_32) ;  /* 0x0000011000017945 */ /* 0x000fe20003800000 */
[----:B------:R-:W-:Y:S02]  /*2520*/  SHF.L.U64.HI R13, R57, 0x1, R58 ;  /* 0x00000001390d7819 */ /* 0x000fe4000001023a */
[----:B------:R-:W-:Y:S01]  /*2530*/  ISETP.GT.AND P0, PT, R3, 0x8, P0 ;  /* 0x000000080300780c */ /* 0x000fe20000704270 */
[----:B0-----:R-:W-:Y:S01]  /*2540*/  IMAD.X R21, R11, 0x1, R75, P1 ;  /* 0x000000010b157824 */ /* 0x001fe200008e064b */
[----:B------:R-:W-:Y:S01]  /*2550*/  LEA R12, P1, R57, R8, 0x1 ;  /* 0x00000008390c7211 */ /* 0x000fe200078208ff */
[----:B------:R-:W-:-:S04]  /*2560*/  IMAD.WIDE.U32 R20, R67, R74, R20 ;  /* 0x0000004a43147225 */ /* 0x000fc800078e0014 */
[----:B------:R-:W-:Y:S01]  /*2570*/  IMAD.X R13, R13, 0x1, R9, P1 ;  /* 0x000000010d0d7824 */ /* 0x000fe200008e0609 */
[----:B------:R-:W-:Y:S01]  /*2580*/  LEA R10, P3, R20, R78, 0x1 ;  /* 0x0000004e140a7211 */ /* 0x000fe200078608ff */
[----:B------:R-:W-:-:S05]  /*2590*/  IMAD.IADD R11, R71, 0x1, R21 ;  /* 0x00000001470b7824 */ /* 0x000fca00078e0215 */
[----:B------:R-:W-:Y:S01]  /*25a0*/  LEA.HI.X R11, R20, R79, R11, 0x1, P3 ;  /* 0x0000004f140b7211 */ /* 0x000fe200018f0c0b */
[----:B--2---:R-:W-:-:S05]  /*25b0*/  HADD2.F32 R5, -RZ, R24.H0_H0 ;  /* 0x20000018ff057230 */ /* 0x004fca0000004100 */
[----:B------:R-:W-:-:S04]  /*25c0*/  FMUL R5, R5, R56 ;  /* 0x0000003805057220 */ /* 0x000fc80000400000 */
[----:B------:R-:W-:-:S05]  /*25d0*/  FFMA R5, R26, R19, R5 ;  /* 0x000000131a057223 */ /* 0x000fca0000000005 */
[----:B------:R-:W-:-:S05]  /*25e0*/  F2FP.F16.F32.PACK_AB R5, RZ, R5 ;  /* 0x00000005ff05723e */ /* 0x000fca00000000ff */
[----:B------:R0:W-:Y:S01]  /*25f0*/  @P2 STG.E.U16 desc[UR36][R12.64], R5 ;  /* 0x000000050c002986 */ /* 0x0001e2000c101524 */
[----:B------:R-:W-:Y:S05]  /*2600*/  @!P0 BRA `(.L_x_33) ;  /* 0x0000000000048947 */ /* 0x000fea0003800000 */
[----:B------:R2:W5:Y:S02]  /*2610*/  LDG.E.LTC128B.U16 R24, desc[UR36][R10.64+0x2] ;  /* 0x000002240a187981 */ /* 0x000564000c1e1520 */
.L_x_33:
[----:B------:R-:W-:Y:S05]  /*2620*/  BSYNC B1 ;  /* 0x0000000000017941 */ /* 0x000fea0003800000 */
.L_x_32:
[----:B0----5:R-:W-:Y:S01]  /*2630*/  HADD2.F32 R5, -RZ, R24.H0_H0 ;  /* 0x20000018ff057230 */ /* 0x021fe20000004100 */
[----:B------:R-:W-:Y:S01]  /*2640*/  ISETP.GT.AND P1, PT, R4, 0x8, PT ;  /* 0x000000080400780c */ /* 0x000fe20003f24270 */
[----:B------:R-:W-:Y:S03]  /*2650*/  BSSY B1, `(.L_x_34) ;  /* 0x0000008000017945 */ /* 0x000fe60003800000 */
[----:B------:R-:W-:Y:S01]  /*2660*/  FMUL R14, R5, R56 ;  /* 0x00000038050e7220 */ /* 0x000fe20000400000 */
[----:B------:R-:W-:-:S03]  /*2670*/  ISETP.GT.AND P2, PT, R3, RZ, P1 ;  /* 0x000000ff0300720c */ /* 0x000fc60000f44270 */
[----:B------:R-:W-:-:S05]  /*2680*/  FFMA R14, R27, R19, R14 ;  /* 0x000000131b0e7223 */ /* 0x000fca000000000e */
[----:B------:R-:W-:-:S05]  /*2690*/  F2FP.F16.F32.PACK_AB R14, RZ, R14 ;  /* 0x0000000eff0e723e */ /* 0x000fca00000000ff */
[----:B------:R0:W-:Y:S01]  /*26a0*/  @P0 STG.E.U16 desc[UR36][R12.64+0x2], R14 ;  /* 0x0000020e0c000986 */ /* 0x0001e2000c101524 */
[----:B------:R-:W-:Y:S05]  /*26b0*/  @!P2 BRA `(.L_x_35) ;  /* 0x000000000004a947 */ /* 0x000fea0003800000 */
[----:B------:R3:W5:Y:S02]  /*26c0*/  LDG.E.LTC128B.U16 R24, desc[UR36][R6.64+0x10] ;  /* 0x0000102406187981 */ /* 0x000764000c1e1520 */
.L_x_35:
[----:B------:R-:W-:Y:S05]  /*26d0*/  BSYNC B1 ;  /* 0x0000000000017941 */ /* 0x000fea0003800000 */
.L_x_34:
[----:B-----5:R-:W-:Y:S01]  /*26e0*/  HADD2.F32 R5, -RZ, R24.H0_H0 ;  /* 0x20000018ff057230 */ /* 0x020fe20000004100 */
        /* <DEDUP_REMOVED lines=9> */
.L_x_37:
[----:B------:R-:W-:Y:S05]  /*2780*/  BSYNC B1 ;  /* 0x0000000000017941 */ /* 0x000fea0003800000 */
.L_x_36:
[----:B----45:R-:W-:Y:S01]  /*2790*/  HADD2.F32 R5, -RZ, R24.H0_H0 ;  /* 0x20000018ff057230 */ /* 0x030fe20000004100 */
[----:B------:R-:W-:Y:S01]  /*27a0*/  ISETP.GT.AND P1, PT, R3, 0x8, P1 ;  /* 0x000000080300780c */ /* 0x000fe20000f24270 */
[----:B------:R-:W-:Y:S03]  /*27b0*/  BSSY B1, `(.L_x_38) ;  /* 0x0000007000017945 */ /* 0x000fe60003800000 */
[----:B0-----:R-:W-:-:S04]  /*27c0*/  FMUL R14, R5, R56 ;  /* 0x00000038050e7220 */ /* 0x001fc80000400000 */
[----:B------:R-:W-:-:S05]  /*27d0*/  FFMA R14, R29, R19, R14 ;  /* 0x000000131d0e7223 */ /* 0x000fca000000000e */
[----:B------:R-:W-:-:S05]  /*27e0*/  F2FP.F16.F32.PACK_AB R14, RZ, R14 ;  /* 0x0000000eff0e723e */ /* 0x000fca00000000ff */
[----:B------:R0:W-:Y:S01]  /*27f0*/  @P3 STG.E.U16 desc[UR36][R8.64+0x12], R14 ;  /* 0x0000120e08003986 */ /* 0x0001e2000c101524 */
[----:B------:R-:W-:Y:S05]  /*2800*/  @!P1 BRA `(.L_x_39) ;  /* 0x0000000000049947 */ /* 0x000fea0003800000 */
[----:B------:R4:W5:Y:S02]  /*2810*/  LDG.E.LTC128B.U16 R24, desc[UR36][R10.64+0x10] ;  /* 0x000010240a187981 */ /* 0x000964000c1e1520 */
.L_x_39:
[----:B------:R-:W-:Y:S05]  /*2820*/  BSYNC B1 ;  /* 0x0000000000017941 */ /* 0x000fea0003800000 */
.L_x_38:
[----:B-----5:R-:W-:Y:S01]  /*2830*/  HADD2.F32 R5, -RZ, R24.H0_H0 ;  /* 0x20000018ff057230 */ /* 0x020fe20000004100 */
[----:B------:R-:W-:Y:S01]  /*2840*/  ISETP.GT.AND P0, PT, R3, 0x8, P0 ;  /* 0x000000080300780c */ /* 0x000fe20000704270 */
[----:B------:R-:W-:Y:S03]  /*2850*/  BSSY B1, `(.L_x_40) ;  /* 0x0000007000017945 */ /* 0x000fe60003800000 */
[----:B------:R-:W-:-:S04]  /*2860*/  FMUL R5, R5, R56 ;  /* 0x0000003805057220 */ /* 0x000fc80000400000 */
[----:B------:R-:W-:-:S05]  /*2870*/  FFMA R5, R30, R19, R5 ;  /* 0x000000131e057223 */ /* 0x000fca0000000005 */
[----:B------:R-:W-:-:S05]  /*2880*/  F2FP.F16.F32.PACK_AB R5, RZ, R5 ;  /* 0x00000005ff05723e */ /* 0x000fca00000000ff */
[----:B------:R0:W-:Y:S01]  /*2890*/  @P1 STG.E.U16 desc[UR36][R12.64+0x10], R5 ;  /* 0x000010050c001986 */ /* 0x0001e2000c101524 */
[----:B------:R-:W-:Y:S05]  /*28a0*/  @!P0 BRA `(.L_x_41) ;  /* 0x0000000000048947 */ /* 0x000fea0003800000 */
[----:B------:R0:W5:Y:S02]  /*28b0*/  LDG.E.LTC128B.U16 R24, desc[UR36][R10.64+0x12] ;  /* 0x000012240a187981 */ /* 0x000164000c1e1520 */
.L_x_41:
[----:B------:R-:W-:Y:S05]  /*28c0*/  BSYNC B1 ;  /* 0x0000000000017941 */ /* 0x000fea0003800000 */
.L_x_40:
        /* <DEDUP_REMOVED lines=10> */
.L_x_43:
[----:B------:R-:W-:Y:S05]  /*2970*/  BSYNC B1 ;  /* 0x0000000000017941 */ /* 0x000fea0003800000 */
.L_x_42:
        /* <DEDUP_REMOVED lines=10> */
.L_x_45:
[----:B------:R-:W-:Y:S05]  /*2a20*/  BSYNC B1 ;  /* 0x0000000000017941 */ /* 0x000fea0003800000 */
.L_x_44:
[----:B0----5:R-:W-:Y:S01]  /*2a30*/  HADD2.F32 R5, -RZ, R24.H0_H0 ;  /* 0x20000018ff057230 */ /* 0x021fe20000004100 */
        /* <DEDUP_REMOVED lines=8> */
.L_x_47:
[----:B------:R-:W-:Y:S05]  /*2ac0*/  BSYNC B1 ;  /* 0x0000000000017941 */ /* 0x000fea0003800000 */
.L_x_46:
        /* <DEDUP_REMOVED lines=9> */
.L_x_49:
[----:B------:R-:W-:Y:S05]  /*2b60*/  BSYNC B1 ;  /* 0x0000000000017941 */ /* 0x000fea0003800000 */
.L_x_48:
        /* <DEDUP_REMOVED lines=10> */
.L_x_51:
[----:B------:R-:W-:Y:S05]  /*2c10*/  BSYNC B1 ;  /* 0x0000000000017941 */ /* 0x000fea0003800000 */
.L_x_50:
        /* <DEDUP_REMOVED lines=10> */
.L_x_53:
[----:B------:R-:W-:Y:S05]  /*2cc0*/  BSYNC B1 ;  /* 0x0000000000017941 */ /* 0x000fea0003800000 */
.L_x_52:
        /* <DEDUP_REMOVED lines=9> */
.L_x_55:
[----:B------:R-:W-:Y:S05]  /*2d60*/  BSYNC B1 ;  /* 0x0000000000017941 */ /* 0x000fea0003800000 */
.L_x_54:
        /* <DEDUP_REMOVED lines=9> */
.L_x_57:
[----:B------:R-:W-:Y:S05]  /*2e00*/  BSYNC B1 ;  /* 0x0000000000017941 */ /* 0x000fea0003800000 */
.L_x_56:
        /* <DEDUP_REMOVED lines=10> */
.L_x_59:
[----:B------:R-:W-:Y:S05]  /*2eb0*/  BSYNC B1 ;  /* 0x0000000000017941 */ /* 0x000fea0003800000 */
.L_x_58:
        /* <DEDUP_REMOVED lines=10> */
.L_x_61:
[----:B------:R-:W-:Y:S05]  /*2f60*/  BSYNC B1 ;  /* 0x0000000000017941 */ /* 0x000fea0003800000 */
.L_x_60:
        /* <DEDUP_REMOVED lines=9> */
.L_x_63:
[----:B------:R-:W-:Y:S05]  /*3000*/  BSYNC B1 ;  /* 0x0000000000017941 */ /* 0x000fea0003800000 */
.L_x_62:
        /* <DEDUP_REMOVED lines=9> */
.L_x_65:
[----:B------:R-:W-:Y:S05]  /*30a0*/  BSYNC B1 ;  /* 0x0000000000017941 */ /* 0x000fea0003800000 */
.L_x_64:
        /* <DEDUP_REMOVED lines=10> */
.L_x_67:
[----:B------:R-:W-:Y:S05]  /*3150*/  BSYNC B1 ;  /* 0x0000000000017941 */ /* 0x000fea0003800000 */
.L_x_66:
        /* <DEDUP_REMOVED lines=10> */
.L_x_69:
[----:B------:R-:W-:Y:S05]  /*3200*/  BSYNC B1 ;  /* 0x0000000000017941 */ /* 0x000fea0003800000 */
.L_x_68:
        /* <DEDUP_REMOVED lines=9> */
.L_x_71:
[----:B------:R-:W-:Y:S05]  /*32a0*/  BSYNC B1 ;  /* 0x0000000000017941 */ /* 0x000fea0003800000 */
.L_x_70:
        /* <DEDUP_REMOVED lines=9> */
.L_x_73:
[----:B------:R-:W-:Y:S05]  /*3340*/  BSYNC B1 ;  /* 0x0000000000017941 */ /* 0x000fea0003800000 */
.L_x_72:
        /* <DEDUP_REMOVED lines=10> */
.L_x_75:
[----:B------:R-:W-:Y:S05]  /*33f0*/  BSYNC B1 ;  /* 0x0000000000017941 */ /* 0x000fea0003800000 */
.L_x_74:
        /* <DEDUP_REMOVED lines=10> */
.L_x_77:
[----:B------:R-:W-:Y:S05]  /*34a0*/  BSYNC B1 ;  /* 0x0000000000017941 */ /* 0x000fea0003800000 */
.L_x_76:
        /* <DEDUP_REMOVED lines=9> */
.L_x_79:
[----:B------:R-:W-:Y:S05]  /*3540*/  BSYNC B1 ;  /* 0x0000000000017941 */ /* 0x000fea0003800000 */
.L_x_78:
        /* <DEDUP_REMOVED lines=9> */
.L_x_81:
[----:B------:R-:W-:Y:S05]  /*35e0*/  BSYNC B1 ;  /* 0x0000000000017941 */ /* 0x000fea0003800000 */
.L_x_80:
        /* <DEDUP_REMOVED lines=10> */
.L_x_83:
[----:B------:R-:W-:Y:S05]  /*3690*/  BSYNC B1 ;  /* 0x0000000000017941 */ /* 0x000fea0003800000 */
.L_x_82:
[----:B-----5:R-:W-:Y:S01]  /*36a0*/  HADD2.F32 R5, -RZ, R24.H0_H0 ;  /* 0x20000018ff057230 */ /* 0x020fe20000004100 */
[----:B------:R-:W-:Y:S01]  /*36b0*/  ISETP.GT.AND P0, PT, R4, 0x39, PT ;  /* 0x000000390400780c */ /* 0x000fe20003f04270 */
[----:B------:R-:W-:Y:S01]  /*36c0*/  @P2 IMAD.MOV.U32 R4, RZ, RZ, R8 ;  /* 0x000000ffff042224 */ /* 0x000fe200078e0008 */
[----:B------:R-:W-:Y:S02]  /*36d0*/  BSSY B1, `(.L_x_84) ;  /* 0x000000a000017945 */ /* 0x000fe40003800000 */
[----:B------:R-:W-:Y:S01]  /*36e0*/  FMUL R5, R5, R56 ;  /* 0x0000003805057220 */ /* 0x000fe20000400000 */
[----:B------:R-:W-:-:S03]  /*36f0*/  ISETP.GT.AND P3, PT, R3, RZ, P0 ;  /* 0x000000ff0300720c */ /* 0x000fc60000764270 */
[----:B------:R-:W-:-:S05]  /*3700*/  FFMA R5, R52, R19, R5 ;  /* 0x0000001334057223 */ /* 0x000fca0000000005 */
[----:B------:R-:W-:-:S04]  /*3710*/  F2FP.F16.F32.PACK_AB R5, RZ, R5 ;  /* 0x00000005ff05723e */ /* 0x000fc800000000ff */
[----:B0-----:R-:W-:Y:S01]  /*3720*/  PRMT R14, R5, 0x7610, R14 ;  /* 0x00007610050e7816 */ /* 0x001fe2000000000e */
[----:B------:R-:W-:-:S05]  /*3730*/  @P2 IMAD.MOV.U32 R5, RZ, RZ, R9 ;  /* 0x000000ffff052224 */ /* 0x000fca00078e0009 */
[----:B------:R0:W-:Y:S01]  /*3740*/  @P2 STG.E.U16 desc[UR36][R4.64+0x70], R14 ;  /* 0x0000700e04002986 */ /* 0x0001e2000c101524 */
[----:B------:R-:W-:Y:S05]  /*3750*/  @!P3 BRA `(.L_x_85) ;  /* 0x000000000004b947 */ /* 0x000fea0003800000 */
[----:B------:R0:W5:Y:S02]  /*3760*/  LDG.E.LTC128B.U16 R24, desc[UR36][R6.64+0x72] ;  /* 0x0000722406187981 */ /* 0x000164000c1e1520 */
.L_x_85:
[----:B------:R-:W-:Y:S05]  /*3770*/  BSYNC B1 ;  /* 0x0000000000017941 */ /* 0x000fea0003800000 */
.L_x_84:
        /* <DEDUP_REMOVED lines=9> */
.L_x_87:
[----:B------:R-:W-:Y:S05]  /*3810*/  BSYNC B1 ;  /* 0x0000000000017941 */ /* 0x000fea0003800000 */
.L_x_86:
[----:B-----5:R-:W-:Y:S01]  /*3820*/  HADD2.F32 R5, -RZ, R24.H0_H0 ;  /* 0x20000018ff057230 */ /* 0x020fe20000004100 */
[----:B------:R-:W-:Y:S01]  /*3830*/  ISETP.GT.AND P0, PT, R3, 0x8, P0 ;  /* 0x000000080300780c */ /* 0x000fe20000704270 */
[----:B0-----:R-:W-:Y:S01]  /*3840*/  @P1 IMAD.MOV.U32 R4, RZ, RZ, R12 ;  /* 0x000000ffff041224 */ /* 0x001fe200078e000c */
[----:B------:R-:W-:Y:S02]  /*3850*/  BSSY B1, `(.L_x_88) ;  /* 0x0000009000017945 */ /* 0x000fe40003800000 */
[----:B------:R-:W-:-:S04]  /*3860*/  FMUL R5, R5, R56 ;  /* 0x0000003805057220 */ /* 0x000fc80000400000 */
[----:B------:R-:W-:-:S05]  /*3870*/  FFMA R5, R54, R19, R5 ;  /* 0x0000001336057223 */ /* 0x000fca0000000005 */
[----:B------:R-:W-:-:S04]  /*3880*/  F2FP.F16.F32.PACK_AB R5, RZ, R5 ;  /* 0x00000005ff05723e */ /* 0x000fc800000000ff */
[----:B-1-3--:R-:W-:Y:S01]  /*3890*/  PRMT R6, R5, 0x7610, R6 ;  /* 0x0000761005067816 */ /* 0x00afe20000000006 */
[----:B------:R-:W-:-:S05]  /*38a0*/  @P1 IMAD.MOV.U32 R5, RZ, RZ, R13 ;  /* 0x000000ffff051224 */ /* 0x000fca00078e000d */
[----:B------:R0:W-:Y:S01]  /*38b0*/  @P1 STG.E.U16 desc[UR36][R4.64+0x70], R6 ;  /* 0x0000700604001986 */ /* 0x0001e2000c101524 */
[----:B------:R-:W-:Y:S05]  /*38c0*/  @!P0 BRA `(.L_x_89) ;  /* 0x0000000000048947 */ /* 0x000fea0003800000 */
[----:B------:R1:W5:Y:S02]  /*38d0*/  LDG.E.LTC128B.U16 R24, desc[UR36][R10.64+0x72] ;  /* 0x000072240a187981 */ /* 0x000364000c1e1520 */
.L_x_89:
[----:B------:R-:W-:Y:S05]  /*38e0*/  BSYNC B1 ;  /* 0x0000000000017941 */ /* 0x000fea0003800000 */
.L_x_88:
[----:B------:R-:W-:Y:S05]  /*38f0*/  @!P0 BRA `(.L_x_90) ;  /* 0x0000000800a88947 */ /* 0x000fea0003800000 */
[----:B-----5:R-:W-:-:S05]  /*3900*/  HADD2.F32 R3, -RZ, R24.H0_H0 ;  /* 0x20000018ff037230 */ /* 0x020fca0000004100 */
[----:B0-----:R-:W-:-:S04]  /*3910*/  FMUL R4, R3, R56 ;  /* 0x0000003803047220 */ /* 0x001fc80000400000 */
[----:B------:R-:W-:-:S05]  /*3920*/  FFMA R4, R55, R19, R4 ;  /* 0x0000001337047223 */ /* 0x000fca0000000004 */
[----:B------:R-:W-:-:S05]  /*3930*/  F2FP.F16.F32.PACK_AB R4, RZ, R4 ;  /* 0x00000004ff04723e */ /* 0x000fca00000000ff */
[----:B------:R3:W-:Y:S01]  /*3940*/  STG.E.U16 desc[UR36][R12.64+0x72], R4 ;  /* 0x000072040c007986 */ /* 0x0007e2000c101524 */
[----:B------:R-:W-:Y:S05]  /*3950*/  BRA `(.L_x_90) ;  /* 0x0000000800907947 */ /* 0x000fea0003800000 */
.L_x_29:
[----:B------:R-:W-:Y:S01]  /*3960*/  ISETP.GT.AND P3, PT, R4, 0x1, PT ;  /* 0x000000010400780c */ /* 0x000fe20003f64270 */
[----:B------:R-:W-:Y:S01]  /*3970*/  ULDC.64 UR4, c[0x0][0x5c0] ;  /* 0x0001700000047ab9 */ /* 0x000fe20000000a00 */
[-C--:B------:R-:W-:Y:S01]  /*3980*/  FMUL R24, R24, R19.reuse ;  /* 0x0000001318187220 */ /* 0x080fe20000400000 */
[----:B------:R-:W-:Y:S01]  /*3990*/  LEA R6, P4, R70, UR4, 0x1 ;  /* 0x0000000446067c11 */ /* 0x000fe2000f8808ff */
[-C--:B------:R-:W-:Y:S01]  /*39a0*/  FMUL R25, R25, R19.reuse ;  /* 0x0000001319197220 */ /* 0x080fe20000400000 */
[----:B------:R-:W-:Y:S01]  /*39b0*/  ISETP.GT.AND P0, PT, R3, RZ, P3 ;  /* 0x000000ff0300720c */ /* 0x000fe20001f04270 */
[-C--:B------:R-:W-:Y:S01]  /*39c0*/  FMUL R26, R26, R19.reuse ;  /* 0x000000131a1a7220 */ /* 0x080fe20000400000 */
[----:B------:R-:W-:Y:S01]  /*39d0*/  F2FP.F16.F32.PACK_AB R24, RZ, R24 ;  /* 0x00000018ff18723e */ /* 0x000fe200000000ff */
[-C--:B------:R-:W-:Y:S01]  /*39e0*/  FMUL R27, R27, R19.reuse ;  /* 0x000000131b1b7220 */ /* 0x080fe20000400000 */
[----:B------:R-:W-:Y:S01]  /*39f0*/  LEA.HI.X R7, R70, UR5, R81, 0x1, P4 ;  /* 0x0000000546077c11 */ /* 0x000fe2000a0f0c51 */
[----:B------:R-:W-:Y:S01]  /*3a00*/  FMUL R28, R28, R19 ;  /* 0x000000131c1c7220 */ /* 0x000fe20000400000 */
[----:B------:R-:W-:Y:S01]  /*3a10*/  F2FP.F16.F32.PACK_AB R25, RZ, R25 ;  /* 0x00000019ff19723e */ /* 0x000fe200000000ff */
[-C--:B------:R-:W-:Y:S01]  /*3a20*/  FMUL R29, R29, R19.reuse ;  /* 0x000000131d1d7220 */ /* 0x080fe20000400000 */
[----:B------:R-:W-:Y:S01]  /*3a30*/  ISETP.GT.AND P2, PT, R3, 0x8, P2 ;  /* 0x000000080300780c */ /* 0x000fe20001744270 */
[----:B------:R-:W-:Y:S01]  /*3a40*/  @P1 STG.E.U16 desc[UR36][R6.64], R24 ;  /* 0x0000001806001986 */ /* 0x000fe2000c101524 */
[----:B------:R-:W-:Y:S01]  /*3a50*/  ISETP.GT.AND P1, PT, R4, 0x8, PT ;  /* 0x000000080400780c */ /* 0x000fe20003f24270 */
[-C--:B------:R-:W-:Y:S01]  /*3a60*/  FMUL R30, R30, R19.reuse ;  /* 0x000000131e1e7220 */ /* 0x080fe20000400000 */
[C---:B------:R-:W-:Y:S01]  /*3a70*/  SHF.L.U64.HI R5, R57.reuse, 0x1, R58 ;  /* 0x0000000139057819 */ /* 0x040fe2000001023a */
[----:B------:R-:W-:Y:S01]  /*3a80*/  @P0 STG.E.U16 desc[UR36][R6.64+0x2], R25 ;  /* 0x0000021906000986 */ /* 0x000fe2000c101524 */
[----:B------:R-:W-:Y:S01]  /*3a90*/  LEA R8, P5, R57, R6, 0x1 ;  /* 0x0000000639087211 */ /* 0x000fe200078a08ff */
[-C--:B------:R-:W-:Y:S01]  /*3aa0*/  FMUL R31, R31, R19.reuse ;  /* 0x000000131f1f7220 */ /* 0x080fe20000400000 */
[----:B------:R-:W-:Y:S01]  /*3ab0*/  ISETP.GT.AND P3, PT, R3, 0x8, P3 ;  /* 0x000000080300780c */ /* 0x000fe20001f64270 */
[-C--:B------:R-:W-:Y:S01]  /*3ac0*/  FMUL R32, R32, R19.reuse ;  /* 0x0000001320207220 */ /* 0x080fe20000400000 */
[----:B------:R-:W-:Y:S01]  /*3ad0*/  ISETP.GT.AND P0, PT, R4, 0x9, PT ;  /* 0x000000090400780c */ /* 0x000fe20003f04270 */
[----:B------:R-:W-:Y:S01]  /*3ae0*/  IMAD.X R9, R5, 0x1, R7, P5 ;  /* 0x0000000105097824 */ /* 0x000fe200028e0607 */
[----:B------:R-:W-:Y:S01]  /*3af0*/  ISETP.GT.AND P4, PT, R3, RZ, P1 ;  /* 0x000000ff0300720c */ /* 0x000fe20000f84270 */
[-C--:B------:R-:W-:Y:S01]  /*3b00*/  FMUL R33, R33, R19.reuse ;  /* 0x0000001321217220 */ /* 0x080fe20000400000 */
[----:B------:R-:W-:Y:S01]  /*3b10*/  F2FP.F16.F32.PACK_AB R26, RZ, R26 ;  /* 0x0000001aff1a723e */ /* 0x000fe200000000ff */
[-C--:B------:R-:W-:Y:S01]  /*3b20*/  FMUL R34, R34, R19.reuse ;  /* 0x0000001322227220 */ /* 0x080fe20000400000 */
[----:B------:R-:W-:Y:S01]  /*3b30*/  ISETP.GT.AND P5, PT, R3, RZ, P0 ;  /* 0x000000ff0300720c */ /* 0x000fe200007a4270 */
[----:B------:R-:W-:Y:S01]  /*3b40*/  FMUL R35, R35, R19 ;  /* 0x0000001323237220 */ /* 0x000fe20000400000 */
[----:B------:R-:W-:Y:S01]  /*3b50*/  F2FP.F16.F32.PACK_AB R27, RZ, R27 ;  /* 0x0000001bff1b723e */ /* 0x000fe200000000ff */
[----:B------:R-:W-:Y:S01]  /*3b60*/  @P2 STG.E.U16 desc[UR36][R8.64], R26 ;  /* 0x0000001a08002986 */ /* 0x000fe2000c101524 */
[----:B------:R-:W-:Y:S01]  /*3b70*/  F2FP.F16.F32.PACK_AB R28, RZ, R28 ;  /* 0x0000001cff1c723e */ /* 0x000fe200000000ff */
[-C--:B------:R-:W-:Y:S01]  /*3b80*/  FMUL R36, R36, R19.reuse ;  /* 0x0000001324247220 */ /* 0x080fe20000400000 */
[----:B------:R-:W-:Y:S01]  /*3b90*/  ISETP.GT.AND P2, PT, R3, 0x8, P1 ;  /* 0x000000080300780c */ /* 0x000fe20000f44270 */
[----:B------:R-:W-:Y:S01]  /*3ba0*/  @P3 STG.E.U16 desc[UR36][R8.64+0x2], R27 ;  /* 0x0000021b08003986 */ /* 0x000fe2000c101524 */
[----:B------:R-:W-:Y:S01]  /*3bb0*/  ISETP.GT.AND P1, PT, R4, 0x10, PT ;  /* 0x000000100400780c */ /* 0x000fe20003f24270 */
[----:B------:R-:W-:Y:S01]  /*3bc0*/  FMUL R37, R37, R19 ;  /* 0x0000001325257220 */ /* 0x000fe20000400000 */
[----:B------:R-:W-:Y:S01]  /*3bd0*/  F2FP.F16.F32.PACK_AB R29, RZ, R29 ;  /* 0x0000001dff1d723e */ /* 0x000fe200000000ff */
[----:B------:R-:W-:Y:S01]  /*3be0*/  @P4 STG.E.U16 desc[UR36][R6.64+0x10], R28 ;  /* 0x0000101c06004986 */ /* 0x000fe2000c101524 */
[C---:B------:R-:W-:Y:S01]  /*3bf0*/  ISETP.GT.AND P3, PT, R3.reuse, 0x8, P0 ;  /* 0x000000080300780c */ /* 0x040fe20000764270 */
[-C--:B------:R-:W-:Y:S01]  /*3c00*/  FMUL R38, R38, R19.reuse ;  /* 0x0000001326267220 */ /* 0x080fe20000400000 */
[----:B------:R-:W-:Y:S01]  /*3c10*/  ISETP.GT.AND P0, PT, R4, 0x11, PT ;  /* 0x000000110400780c */ /* 0x000fe20003f04270 */
[----:B------:R-:W-:Y:S01]  /*3c20*/  @P5 STG.E.U16 desc[UR36][R6.64+0x12], R29 ;  /* 0x0000121d06005986 */ /* 0x000fe2000c101524 */
        /* <DEDUP_REMOVED lines=42> */
[----:B------:R-:W-:Y:S01]  /*3ed0*/  ISETP.GT.AND P5, PT, R3, RZ, P0 ;  /* 0x000000ff0300720c */ /* 0x000fe200007a4270 */
[-C--:B------:R-:W-:Y:S01]  /*3ee0*/  FMUL R52, R52, R19.reuse ;  /* 0x0000001334347220 */ /* 0x080fe20000400000 */
[----:B------:R-:W-:Y:S01]  /*3ef0*/  F2FP.F16.F32.PACK_AB R38, RZ, R38 ;  /* 0x00000026ff26723e */ /* 0x000fe200000000ff */
[----:B------:R-:W-:Y:S01]  /*3f00*/  FMUL R53, R53, R19 ;  /* 0x0000001335357220 */ /* 0x000fe20000400000 */
[----:B------:R-:W-:Y:S01]  /*3f10*/  F2FP.F16.F32.PACK_AB R39, RZ, R39 ;  /* 0x00000027ff27723e */ /* 0x000fe200000000ff */
[----:B------:R-:W-:Y:S01]  /*3f20*/  FMUL R54, R54, R19 ;  /* 0x0000001336367220 */ /* 0x000fe20000400000 */
[----:B------:R-:W-:Y:S01]  /*3f30*/  F2FP.F16.F32.PACK_AB R40, RZ, R40 ;  /* 0x00000028ff28723e */ /* 0x000fe200000000ff */
[----:B------:R-:W-:Y:S01]  /*3f40*/  @P2 STG.E.U16 desc[UR36][R8.64+0x30], R38 ;  /* 0x0000302608002986 */ /* 0x000fe2000c101524 */
[----:B------:R-:W-:Y:S01]  /*3f50*/  F2FP.F16.F32.PACK_AB R41, RZ, R41 ;  /* 0x00000029ff29723e */ /* 0x000fe200000000ff */
[----:B------:R-:W-:Y:S01]  /*3f60*/  FMUL R55, R55, R19 ;  /* 0x0000001337377220 */ /* 0x000fe20000400000 */
[C---:B------:R-:W-:Y:S01]  /*3f70*/  ISETP.GT.AND P1, PT, R3.reuse, 0x8, P1 ;  /* 0x000000080300780c */ /* 0x040fe20000f24270 */
[----:B------:R-:W-:Y:S01]  /*3f80*/  @P3 STG.E.U16 desc[UR36][R8.64+0x32], R39 ;  /* 0x0000322708003986 */ /* 0x000fe2000c101524 */
[----:B------:R-:W-:-:S02]  /*3f90*/  ISETP.GT.AND P2, PT, R3, 0x8, P0 ;  /* 0x000000080300780c */ /* 0x000fc40000744270 */
[C---:B------:R-:W-:Y:S01]  /*3fa0*/  ISETP.GT.AND P0, PT, R4.reuse, 0x29, PT ;  /* 0x000000290400780c */ /* 0x040fe20003f04270 */
[----:B------:R-:W-:Y:S01]  /*3fb0*/  @P4 STG.E.U16 desc[UR36][R6.64+0x40], R40 ;  /* 0x0000402806004986 */ /* 0x000fe2000c101524 */
[----:B------:R-:W-:Y:S02]  /*3fc0*/  ISETP.GT.AND P4, PT, R4, 0x28, PT ;  /* 0x000000280400780c */ /* 0x000fe40003f84270 */
[----:B------:R-:W-:Y:S01]  /*3fd0*/  F2FP.F16.F32.PACK_AB R42, RZ, R42 ;  /* 0x0000002aff2a723e */ /* 0x000fe200000000ff */
[----:B------:R-:W-:Y:S01]  /*3fe0*/  @P5 STG.E.U16 desc[UR36][R6.64+0x42], R41 ;  /* 0x0000422906005986 */ /* 0x000fe2000c101524 */
[C---:B------:R-:W-:Y:S02]  /*3ff0*/  ISETP.GT.AND P5, PT, R3.reuse, RZ, P4 ;  /* 0x000000ff0300720c */ /* 0x040fe400027a4270 */
[----:B------:R-:W-:Y:S01]  /*4000*/  ISETP.GT.AND P3, PT, R3, RZ, P0 ;  /* 0x000000ff0300720c */ /* 0x000fe20000764270 */
[----:B------:R-:W-:Y:S01]  /*4010*/  @P1 STG.E.U16 desc[UR36][R8.64+0x40], R42 ;  /* 0x0000402a08001986 */ /* 0x000fe2000c101524 */
[----:B------:R-:W-:-:S02]  /*4020*/  F2FP.F16.F32.PACK_AB R43, RZ, R43 ;  /* 0x0000002bff2b723e */ /* 0x000fc400000000ff */
[----:B------:R-:W-:Y:S02]  /*4030*/  F2FP.F16.F32.PACK_AB R44, RZ, R44 ;  /* 0x0000002cff2c723e */ /* 0x000fe400000000ff */
[C---:B------:R-:W-:Y:S01]  /*4040*/  ISETP.GT.AND P4, PT, R3.reuse, 0x8, P4 ;  /* 0x000000080300780c */ /* 0x040fe20002784270 */
[----:B------:R-:W-:Y:S01]  /*4050*/  @P2 STG.E.U16 desc[UR36][R8.64+0x42], R43 ;  /* 0x0000422b08002986 */ /* 0x000fe2000c101524 */
[----:B------:R-:W-:Y:S02]  /*4060*/  F2FP.F16.F32.PACK_AB R45, RZ, R45 ;  /* 0x0000002dff2d723e */ /* 0x000fe400000000ff */
[C---:B------:R-:W-:Y:S01]  /*4070*/  ISETP.GT.AND P2, PT, R4.reuse, 0x31, PT ;  /* 0x000000310400780c */ /* 0x040fe20003f44270 */
[----:B------:R-:W-:Y:S01]  /*4080*/  @P5 STG.E.U16 desc[UR36][R6.64+0x50], R44 ;  /* 0x0000502c06005986 */ /* 0x000fe2000c101524 */
[----:B------:R-:W-:Y:S02]  /*4090*/  ISETP.GT.AND P5, PT, R3, 0x8, P0 ;  /* 0x000000080300780c */ /* 0x000fe400007a4270 */
[C---:B------:R-:W-:Y:S01]  /*40a0*/  ISETP.GT.AND P1, PT, R4.reuse, 0x38, PT ;  /* 0x000000380400780c */ /* 0x040fe20003f24270 */
[----:B------:R-:W-:Y:S01]  /*40b0*/  @P3 STG.E.U16 desc[UR36][R6.64+0x52], R45 ;  /* 0x0000522d06003986 */ /* 0x000fe2000c101524 */
[----:B------:R-:W-:-:S02]  /*40c0*/  ISETP.GT.AND P3, PT, R4, 0x30, PT ;  /* 0x000000300400780c */ /* 0x000fc40003f64270 */
[----:B------:R-:W-:Y:S01]  /*40d0*/  ISETP.GT.AND P0, PT, R4, 0x39, PT ;  /* 0x000000390400780c */ /* 0x000fe20003f04270 */
[----:B------:R-:W-:Y:S01]  /*40e0*/  @P4 IMAD.MOV.U32 R4, RZ, RZ, R8 ;  /* 0x000000ffff044224 */ /* 0x000fe200078e0008 */
[----:B------:R-:W-:Y:S01]  /*40f0*/  F2FP.F16.F32.PACK_AB R46, RZ, R46 ;  /* 0x0000002eff2e723e */ /* 0x000fe200000000ff */
[----:B------:R-:W-:Y:S01]  /*4100*/  @P4 IMAD.MOV.U32 R5, RZ, RZ, R9 ;  /* 0x000000ffff054224 */ /* 0x000fe200078e0009 */
[----:B------:R-:W-:Y:S02]  /*4110*/  F2FP.F16.F32.PACK_AB R47, RZ, R47 ;  /* 0x0000002fff2f723e */ /* 0x000fe400000000ff */
[----:B------:R-:W-:Y:S02]  /*4120*/  F2FP.F16.F32.PACK_AB R48, RZ, R48 ;  /* 0x00000030ff30723e */ /* 0x000fe400000000ff */
[----:B------:R0:W-:Y:S01]  /*4130*/  @P4 STG.E.U16 desc[UR36][R4.64+0x50], R46 ;  /* 0x0000502e04004986 */ /* 0x0001e2000c101524 */
[----:B------:R-:W-:Y:S02]  /*4140*/  ISETP.GT.AND P4, PT, R3, RZ, P2 ;  /* 0x000000ff0300720c */ /* 0x000fe40001784270 */
[----:B------:R-:W-:-:S02]  /*4150*/  F2FP.F16.F32.PACK_AB R49, RZ, R49 ;  /* 0x00000031ff31723e */ /* 0x000fc400000000ff */
[----:B------:R-:W-:Y:S02]  /*4160*/  ISETP.GT.AND P2, PT, R3, 0x8, P2 ;  /* 0x000000080300780c */ /* 0x000fe40001744270 */
[----:B------:R-:W-:Y:S02]  /*4170*/  F2FP.F16.F32.PACK_AB R50, RZ, R50 ;  /* 0x00000032ff32723e */ /* 0x000fe400000000ff */
[----:B------:R-:W-:Y:S02]  /*4180*/  F2FP.F16.F32.PACK_AB R51, RZ, R51 ;  /* 0x00000033ff33723e */ /* 0x000fe400000000ff */
[----:B------:R-:W-:Y:S01]  /*4190*/  F2FP.F16.F32.PACK_AB R52, RZ, R52 ;  /* 0x00000034ff34723e */ /* 0x000fe200000000ff */
[----:B0-----:R-:W-:Y:S01]  /*41a0*/  @P5 IMAD.MOV.U32 R4, RZ, RZ, R8 ;  /* 0x000000ffff045224 */ /* 0x001fe200078e0008 */
[----:B------:R-:W-:Y:S01]  /*41b0*/  F2FP.F16.F32.PACK_AB R53, RZ, R53 ;  /* 0x00000035ff35723e */ /* 0x000fe200000000ff */
[----:B------:R-:W-:Y:S01]  /*41c0*/  @P5 IMAD.MOV.U32 R5, RZ, RZ, R9 ;  /* 0x000000ffff055224 */ /* 0x000fe200078e0009 */
[----:B------:R-:W-:-:S02]  /*41d0*/  F2FP.F16.F32.PACK_AB R54, RZ, R54 ;  /* 0x00000036ff36723e */ /* 0x000fc400000000ff */
[----:B------:R-:W-:Y:S02]  /*41e0*/  F2FP.F16.F32.PACK_AB R55, RZ, R55 ;  /* 0x00000037ff37723e */ /* 0x000fe400000000ff */
[----:B------:R0:W-:Y:S01]  /*41f0*/  @P5 STG.E.U16 desc[UR36][R4.64+0x52], R47 ;  /* 0x0000522f04005986 */ /* 0x0001e2000c101524 */
[C---:B------:R-:W-:Y:S02]  /*4200*/  ISETP.GT.AND P5, PT, R3.reuse, RZ, P3 ;  /* 0x000000ff0300720c */ /* 0x040fe40001fa4270 */
[----:B------:R-:W-:-:S11]  /*4210*/  ISETP.GT.AND P3, PT, R3, 0x8, P3 ;  /* 0x000000080300780c */ /* 0x000fd60001f64270 */
[----:B0-----:R-:W-:Y:S02]  /*4220*/  @P5 IMAD.MOV.U32 R4, RZ, RZ, R6 ;  /* 0x000000ffff045224 */ /* 0x001fe400078e0006 */
[----:B------:R-:W-:-:S05]  /*4230*/  @P5 IMAD.MOV.U32 R5, RZ, RZ, R7 ;  /* 0x000000ffff055224 */ /* 0x000fca00078e0007 */
[----:B------:R0:W-:Y:S01]  /*4240*/  @P5 STG.E.U16 desc[UR36][R4.64+0x60], R48 ;  /* 0x0000603004005986 */ /* 0x0001e2000c101524 */
[C---:B------:R-:W-:Y:S02]  /*4250*/  ISETP.GT.AND P5, PT, R3.reuse, RZ, P0 ;  /* 0x000000ff0300720c */ /* 0x040fe400007a4270 */
[----:B------:R-:W-:Y:S01]  /*4260*/  ISETP.GT.AND P0, PT, R3, 0x8, P0 ;  /* 0x000000080300780c */ /* 0x000fe20000704270 */
[----:B0-----:R-:W-:Y:S02]  /*4270*/  @P4 IMAD.MOV.U32 R4, RZ, RZ, R6 ;  /* 0x000000ffff044224 */ /* 0x001fe400078e0006 */
[----:B------:R-:W-:-:S05]  /*4280*/  @P4 IMAD.MOV.U32 R5, RZ, RZ, R7 ;  /* 0x000000ffff054224 */ /* 0x000fca00078e0007 */
[----:B------:R0:W-:Y:S01]  /*4290*/  @P4 STG.E.U16 desc[UR36][R4.64+0x62], R49 ;  /* 0x0000623104004986 */ /* 0x0001e2000c101524 */
[C---:B------:R-:W-:Y:S02]  /*42a0*/  ISETP.GT.AND P4, PT, R3.reuse, RZ, P1 ;  /* 0x000000ff0300720c */ /* 0x040fe40000f84270 */
[----:B------:R-:W-:Y:S01]  /*42b0*/  ISETP.GT.AND P1, PT, R3, 0x8, P1 ;  /* 0x000000080300780c */ /* 0x000fe20000f24270 */
[----:B0-----:R-:W-:Y:S02]  /*42c0*/  @P3 IMAD.MOV.U32 R4, RZ, RZ, R8 ;  /* 0x000000ffff043224 */ /* 0x001fe400078e0008 */
[----:B------:R-:W-:-:S05]  /*42d0*/  @P3 IMAD.MOV.U32 R5, RZ, RZ, R9 ;  /* 0x000000ffff053224 */ /* 0x000fca00078e0009 */
[----:B------:R0:W-:Y:S02]  /*42e0*/  @P3 STG.E.U16 desc[UR36][R4.64+0x60], R50 ;  /* 0x0000603204003986 */ /* 0x0001e4000c101524 */
[----:B0-----:R-:W-:Y:S02]  /*42f0*/  @P2 IMAD.MOV.U32 R4, RZ, RZ, R8 ;  /* 0x000000ffff042224 */ /* 0x001fe400078e0008 */
[----:B------:R-:W-:-:S05]  /*4300*/  @P2 IMAD.MOV.U32 R5, RZ, RZ, R9 ;  /* 0x000000ffff052224 */ /* 0x000fca00078e0009 */
[----:B------:R0:W-:Y:S02]  /*4310*/  @P2 STG.E.U16 desc[UR36][R4.64+0x62], R51 ;  /* 0x0000623304002986 */ /* 0x0001e4000c101524 */
[----:B0-----:R-:W-:Y:S02]  /*4320*/  @P4 IMAD.MOV.U32 R4, RZ, RZ, R6 ;  /* 0x000000ffff044224 */ /* 0x001fe400078e0006 */
[----:B------:R-:W-:-:S05]  /*4330*/  @P4 IMAD.MOV.U32 R5, RZ, RZ, R7 ;  /* 0x000000ffff054224 */ /* 0x000fca00078e0007 */
[----:B------:R0:W-:Y:S04]  /*4340*/  @P4 STG.E.U16 desc[UR36][R4.64+0x70], R52 ;  /* 0x0000703404004986 */ /* 0x0001e8000c101524 */
[----:B------:R1:W-:Y:S01]  /*4350*/  @P5 STG.E.U16 desc[UR36][R6.64+0x72], R53 ;  /* 0x0000723506005986 */ /* 0x0003e2000c101524 */
[----:B0-----:R-:W-:Y:S02]  /*4360*/  @P1 IMAD.MOV.U32 R4, RZ, RZ, R8 ;  /* 0x000000ffff041224 */ /* 0x001fe400078e0008 */
[----:B------:R-:W-:-:S05]  /*4370*/  @P1 IMAD.MOV.U32 R5, RZ, RZ, R9 ;  /* 0x000000ffff051224 */ /* 0x000fca00078e0009 */
[----:B------:R1:W-:Y:S04]  /*4380*/  @P1 STG.E.U16 desc[UR36][R4.64+0x70], R54 ;  /* 0x0000703604001986 */ /* 0x0003e8000c101524 */
[----:B------:R1:W-:Y:S02]  /*4390*/  @P0 STG.E.U16 desc[UR36][R8.64+0x72], R55 ;  /* 0x0000723708000986 */ /* 0x0003e4000c101524 */
.L_x_90:
[----:B------:R-:W-:Y:S05]  /*43a0*/  BSYNC B0 ;  /* 0x0000000000007941 */ /* 0x000fea0003800000 */
.L_x_28:
[----:B------:R-:W-:Y:S01]  /*43b0*/  IADD3 R16, P0, R16, UR38, RZ ;  /* 0x0000002610107c10 */ /* 0x000fe2000ff1e0ff */
[----:B------:R-:W-:Y:S01]  /*43c0*/  ULDC.64 UR4, c[0x0][0x650] ;  /* 0x0001940000047ab9 */ /* 0x000fe20000000a00 */
[----:B------:R-:W-:Y:S01]  /*43d0*/  PRMT R3, RZ, 0x7610, R3 ;  /* 0x00007610ff037816 */ /* 0x000fe20000000003 */
[----:B------:R-:W-:Y:S01]  /*43e0*/  IMAD.MOV.U32 R68, RZ, RZ, -0x1 ;  /* 0xffffffffff447424 */ /* 0x000fe200078e00ff */
[----:B------:R-:W-:Y:S01]  /*43f0*/  IADD3.X R17, R17, UR41, RZ, P0, !PT ;  /* 0x0000002911117c10 */ /* 0x000fe200087fe4ff */
[----:B------:R-:W-:Y:S01]  /*4400*/  IMAD.MOV.U32 R67, RZ, RZ, -0x1 ;  /* 0xffffffffff437424 */ /* 0x000fe200078e00ff */
[----:B------:R-:W-:-:S04]  /*4410*/  ISETP.GE.U32.AND P0, PT, R16, UR4, PT ;  /* 0x0000000410007c0c */ /* 0x000fc8000bf06070 */
[----:B------:R-:W-:-:S13]  /*4420*/  ISETP.GE.U32.AND.EX P0, PT, R17, UR5, PT, P0 ;  /* 0x0000000511007c0c */ /* 0x000fda000bf06100 */
[----:B------:R-:W-:Y:S05]  /*4430*/  @P0 BRA `(.L_x_91) ;  /* 0x00000004004c0947 */ /* 0x000fea0003800000 */
[----:B-12-4-:R-:W1:Y:S01]  /*4440*/  LDC.64 R10, c[0x0][0x628] ;  /* 0x00018a00ff0a7b82 */ /* 0x016e620000000a00 */
[----:B---3--:R-:W2:Y:S01]  /*4450*/  S2R R12, SR_CTAID.X ;  /* 0x00000000000c7919 */ /* 0x008ea20000002500 */
[----:B------:R-:W-:Y:S02]  /*4460*/  IMAD.MOV.U32 R8, RZ, RZ, R16 ;  /* 0x000000ffff087224 */ /* 0x000fe400078e0010 */
[----:B------:R-:W-:Y:S01]  /*4470*/  IMAD.MOV.U32 R9, RZ, RZ, R17 ;  /* 0x000000ffff097224 */ /* 0x000fe200078e0011 */
[----:B------:R-:W3:Y:S03]  /*4480*/  S2R R20, SR_CTAID.Y ;  /* 0x0000000000147919 */ /* 0x000ee60000002600 */
[----:B------:R-:W4:Y:S08]  /*4490*/  LDC R0, c[0x0][0x630] ;  /* 0x00018c00ff007b82 */ /* 0x000f300000000800 */
[----:B------:R-:W0:Y:S01]  /*44a0*/  LDC.64 R14, c[0x0][0x620] ;  /* 0x00018800ff0e7b82 */ /* 0x000e220000000a00 */
[----:B-1----:R-:W-:-:S04]  /*44b0*/  ISETP.NE.U32.AND P0, PT, R10, RZ, PT ;  /* 0x000000ff0a00720c */ /* 0x002fc80003f05070 */
[----:B------:R-:W-:-:S13]  /*44c0*/  ISETP.NE.AND.EX P0, PT, R11, RZ, PT, P0 ;  /* 0x000000ff0b00720c */ /* 0x000fda0003f05300 */
[----:B0-234-:R-:W-:Y:S05]  /*44d0*/  @!P0 BRA `(.L_x_92) ;  /* 0x0000000000288947 */ /* 0x01dfea0003800000 */
        /* <DEDUP_REMOVED lines=10> */
.L_x_92:
[-CC-:B------:R-:W-:Y:S01]  /*4580*/  SHF.R.U64 R67, R8, R0.reuse, R9.reuse ;  /* 0x0000000008437219 */ /* 0x180fe20000001209 */
[----:B------:R-:W0:Y:S01]  /*4590*/  LDC.64 R26, c[0x0][0x640] ;  /* 0x00019000ff1a7b82 */ /* 0x000e220000000a00 */
[----:B------:R-:W-:Y:S01]  /*45a0*/  SHF.R.U32.HI R0, RZ, R0, R9 ;  /* 0x00000000ff007219 */ /* 0x000fe20000011609 */
[----:B------:R-:W-:Y:S01]  /*45b0*/  ULDC UR4, c[0x0][0x150] ;  /* 0x0000540000047ab9 */ /* 0x000fe20000000800 */
[----:B------:R-:W-:Y:S02]  /*45c0*/  IADD3 R3, P0, RZ, -R67, RZ ;  /* 0x80000043ff037210 */ /* 0x000fe40007f1e0ff */
[----:B------:R-:W-:-:S03]  /*45d0*/  I2FP.F32.U32 R7, R12 ;  /* 0x0000000c00077245 */ /* 0x000fc60000201000 */
[----:B------:R-:W1:Y:S01]  /*45e0*/  LDC R6, c[0x0][0x618] ;  /* 0x00018600ff067b82 */ /* 0x000e620000000800 */
[----:B------:R-:W-:Y:S02]  /*45f0*/  IMAD.X R5, RZ, RZ, ~R0, P0 ;  /* 0x000000ffff057224 */ /* 0x000fe400000e0e00 */
[----:B------:R-:W-:Y:S01]  /*4600*/  FMUL R7, R7, UR4 ;  /* 0x0000000407077c20 */ /* 0x000fe20008400000 */
[----:B------:R-:W-:Y:S01]  /*4610*/  ULDC UR4, c[0x0][0x154] ;  /* 0x0000550000047ab9 */ /* 0x000fe20000000800 */
[-C--:B------:R-:W-:Y:S02]  /*4620*/  IMAD R0, R5, R14.reuse, RZ ;  /* 0x0000000e05007224 */ /* 0x080fe400078e02ff */
[C---:B------:R-:W-:Y:S01]  /*4630*/  IMAD.WIDE.U32 R4, R3.reuse, R14, R16 ;  /* 0x0000000e03047225 */ /* 0x040fe200078e0010 */
[----:B------:R-:W2:Y:S01]  /*4640*/  LDC R8, c[0x0][0x608] ;  /* 0x00018200ff087b82 */ /* 0x000ea20000000800 */
[----:B------:R-:W3:Y:S02]  /*4650*/  F2I.U32.TRUNC.NTZ R7, R7 ;  /* 0x0000000700077305 */ /* 0x000ee4000020f000 */
[----:B------:R-:W-:Y:S01]  /*4660*/  IMAD R3, R3, R15, R0 ;  /* 0x0000000f03037224 */ /* 0x000fe200078e0200 */
[----:B------:R-:W-:-:S03]  /*4670*/  I2FP.F32.U32 R0, R20 ;  /* 0x0000001400007245 */ /* 0x000fc60000201000 */
[----:B------:R-:W-:Y:S01]  /*4680*/  IMAD.IADD R3, R5, 0x1, R3 ;  /* 0x0000000105037824 */ /* 0x000fe200078e0203 */
[----:B------:R-:W4:Y:S01]  /*4690*/  LDC R11, c[0x0][0x658] ;  /* 0x00019600ff0b7b82 */ /* 0x000f220000000800 */
[----:B0-----:R-:W-:-:S04]  /*46a0*/  ISETP.NE.U32.AND P0, PT, R26, RZ, PT ;  /* 0x000000ff1a00720c */ /* 0x001fc80003f05070 */
[----:B------:R-:W-:-:S03]  /*46b0*/  ISETP.NE.AND.EX P0, PT, R27, RZ, PT, P0 ;  /* 0x000000ff1b00720c */ /* 0x000fc60003f05300 */
[----:B------:R-:W0:Y:S01]  /*46c0*/  LDC R9, c[0x0][0x144] ;  /* 0x00005100ff097b82 */ /* 0x000e220000000800 */
[-C--:B-1----:R-:W-:Y:S01]  /*46d0*/  SHF.R.U64 R10, R4, R6.reuse, R3 ;  /* 0x00000006040a7219 */ /* 0x082fe20000001203 */
[----:B---3--:R-:W-:Y:S01]  /*46e0*/  IMAD.MOV R7, RZ, RZ, -R7 ;  /* 0x000000ffff077224 */ /* 0x008fe200078e0a07 */
[----:B------:R-:W-:Y:S01]  /*46f0*/  SHF.R.U32.HI R3, RZ, R6, R3 ;  /* 0x00000006ff037219 */ /* 0x000fe20000011603 */
[----:B------:R-:W-:-:S04]  /*4700*/  FMUL R6, R0, UR4 ;  /* 0x0000000400067c20 */ /* 0x000fc80008400000 */
[----:B------:R-:W1:Y:S01]  /*4710*/  LDC R21, c[0x0][0x148] ;  /* 0x00005200ff157b82 */ /* 0x000e620000000800 */
[----:B------:R3:W0:Y:S01]  /*4720*/  F2I.U32.TRUNC.NTZ R14, R6 ;  /* 0x00000006000e7305 */ /* 0x000622000020f000 */
[-CC-:B--2---:R-:W-:Y:S02]  /*4730*/  SHF.R.U64 R13, R10, R8.reuse, R3.reuse ;  /* 0x000000080a0d7219 */ /* 0x184fe40000001203 */
[----:B------:R-:W-:-:S04]  /*4740*/  SHF.R.U32.HI R0, RZ, R8, R3 ;  /* 0x00000008ff007219 */ /* 0x000fc80000011603 */
[----:B-----5:R-:W2:Y:S01]  /*4750*/  LDC R24, c[0x0][0x648] ;  /* 0x00019200ff187b82 */ /* 0x020ea20000000800 */
[-CC-:B----4-:R-:W-:Y:S02]  /*4760*/  SHF.R.U64 R15, R13, R11.reuse, R0.reuse ;  /* 0x0000000b0d0f7219 */ /* 0x190fe40000001200 */
[----:B------:R-:W-:-:S03]  /*4770*/  SHF.R.U32.HI R5, RZ, R11, R0 ;  /* 0x0000000bff057219 */ /* 0x000fc60000011600 */
[----:B------:R-:W-:Y:S02]  /*4780*/  IMAD.MOV.U32 R4, RZ, RZ, R15 ;  /* 0x000000ffff047224 */ /* 0x000fe400078e000f */
[----:B------:R-:W4:Y:S01]  /*4790*/  LDC R28, c[0x0][0x638] ;  /* 0x00018e00ff1c7b82 */ /* 0x000f220000000800 */
[----:B0-----:R-:W-:-:S07]  /*47a0*/  IMAD R25, R9, R7, R12 ;  /* 0x0000000709197224 */ /* 0x001fce00078e020c */
[----:B------:R-:W0:Y:S08]  /*47b0*/  LDC R29, c[0x0][0x610] ;  /* 0x00018400ff1d7b82 */ /* 0x000e300000000800 */
[----:B------:R-:W0:Y:S01]  /*47c0*/  LDC R30, c[0x0][0x600] ;  /* 0x00018000ff1e7b82 */ /* 0x000e220000000800 */
[----:B-123--:R-:W-:Y:S05]  /*47d0*/  @!P0 BRA `(.L_x_93) ;  /* 0x0000000000288947 */ /* 0x00efea0003800000 */
        /* <DEDUP_REMOVED lines=10> */
.L_x_93:
[----:B------:R-:W-:Y:S01]  /*4880*/  ISETP.NE.AND P0, PT, R2, 0x1, PT ;  /* 0x000000010200780c */ /* 0x000fe20003f05270 */
[----:B------:R-:W-:Y:S01]  /*4890*/  IMAD.MOV R14, RZ, RZ, -R14 ;  /* 0x000000ffff0e7224 */ /* 0x000fe200078e0a0e */
[----:B------:R-:W-:Y:S02]  /*48a0*/  SHF.R.U64 R3, R4, R24, R5 ;  /* 0x0000001804037219 */ /* 0x000fe40000001205 */
[----:B------:R-:W-:Y:S02]  /*48b0*/  LOP3.LUT R0, R13, R64, RZ, 0xc0, !PT ;  /* 0x000000400d007212 */ /* 0x000fe400078ec0ff */
[----:B------:R-:W-:Y:S01]  /*48c0*/  LOP3.LUT R10, R10, R63, RZ, 0xc0, !PT ;  /* 0x0000003f0a0a7212 */ /* 0x000fe200078ec0ff */
[----:B------:R-:W-:Y:S02]  /*48d0*/  IMAD.MOV R4, RZ, RZ, -R3 ;  /* 0x000000ffff047224 */ /* 0x000fe400078e0a03 */
[----:B------:R-:W-:Y:S02]  /*48e0*/  IMAD R0, R59, R3, R0 ;  /* 0x000000033b007224 */ /* 0x000fe400078e0200 */
[----:B----4-:R-:W-:-:S02]  /*48f0*/  IMAD R3, R4, R28, R15 ;  /* 0x0000001c04037224 */ /* 0x010fc400078e020f */
[----:B------:R-:W-:Y:S02]  /*4900*/  @P0 IMAD R25, R21, R14, R20 ;  /* 0x0000000e15190224 */ /* 0x000fe400078e0214 */
[----:B0-----:R-:W-:Y:S02]  /*4910*/  IMAD R5, R3, R30, R10 ;  /* 0x0000001e03057224 */ /* 0x001fe400078e020a */
[----:B------:R-:W-:Y:S02]  /*4920*/  IMAD R0, R0, R29, R25 ;  /* 0x0000001d00007224 */ /* 0x000fe400078e0219 */
[----:B------:R-:W-:-:S03]  /*4930*/  IMAD.MOV.U32 R4, RZ, RZ, 0x1 ;  /* 0x00000001ff047424 */ /* 0x000fc600078e00ff */
[----:B------:R-:W-:Y:S02]  /*4940*/  SEL R68, R5, R0, !P0 ;  /* 0x0000000005447207 */ /* 0x000fe40004000000 */
[----:B------:R-:W-:Y:S02]  /*4950*/  PRMT R3, R4, 0x7610, R3 ;  /* 0x0000761004037816 */ /* 0x000fe40000000003 */
[----:B------:R-:W-:-:S07]  /*4960*/  SEL R0, R0, R5, !P0 ;  /* 0x0000000500007207 */ /* 0x000fce0004000000 */
.L_x_91:
[----:B------:R-:W-:Y:S01]  /*4970*/  UIADD3 UR42, UR43, UR42, URZ ;  /* 0x0000002a2b2a7290 */ /* 0x000fe2000fffe03f */
[----:B------:R-:W-:Y:S01]  /*4980*/  LOP3.LUT P0, RZ, R3, 0xff, RZ, 0xc0, !PT ;  /* 0x000000ff03ff7812 */ /* 0x000fe2000780c0ff */
[----:B------:R-:W-:Y:S02]  /*4990*/  IMAD.MOV.U32 R69, RZ, RZ, R0 ;  /* 0x000000ffff457224 */ /* 0x000fe400078e0000 */
[----:B------:R-:W-:Y:S02]  /*49a0*/  USHF.R.U32.HI UR4, URZ, 0x2, UR42 ;  /* 0x000000023f047899 */ /* 0x000fe4000801162a */
[----:B------:R-:W-:Y:S02]  /*49b0*/  UISETP.GT.U32.AND UP1, UPT, UR42, 0x3, UPT ;  /* 0x000000032a00788c */ /* 0x000fe4000bf24070 */
[----:B------:R-:W-:Y:S02]  /*49c0*/  ULOP3.LUT UR4, UR4, 0x1, URZ, 0xc0, !UPT ;  /* 0x0000000104047892 */ /* 0x000fe4000f8ec03f */
[----:B------:R-:W-:-:S02]  /*49d0*/  UISETP.LT.U32.AND UP1, UPT, UR43, 0x4, UP1 ;  /* 0x000000042b00788c */ /* 0x000fc40008f21070 */
[----:B------:R-:W-:Y:S02]  /*49e0*/  UISETP.NE.U32.AND UP0, UPT, UR4, 0x1, UPT ;  /* 0x000000010400788c */ /* 0x000fe4000bf05070 */
[----:B------:R-:W-:Y:S02]  /*49f0*/  USEL UR5, URZ, 0x1, !UP1 ;  /* 0x000000013f057887 */ /* 0x000fe4000c800000 */
[----:B------:R-:W-:Y:S02]  /*4a00*/  UISETP.GT.U32.AND UP0, UPT, UR43, 0x3, !UP0 ;  /* 0x000000032b00788c */ /* 0x000fe4000c704070 */
[----:B------:R-:W-:Y:S02]  /*4a10*/  ULOP3.LUT UR42, UR42, 0x3, URZ, 0xc0, !UPT ;  /* 0x000000032a2a7892 */ /* 0x000fe4000f8ec03f */
[----:B------:R-:W-:-:S04]  /*4a20*/  USEL UR4, URZ, 0x1, !UP0 ;  /* 0x000000013f047887 */ /* 0x000fc8000c000000 */
[----:B------:R-:W-:Y:S01]  /*4a30*/  ULOP3.LUT UR40, UR4, UR40, UR5, 0x96, !UPT ;  /* 0x0000002804287292 */ /* 0x000fe2000f8e9605 */
[----:B------:R-:W-:Y:S11]  /*4a40*/  @P0 BRA `(.L_x_94) ;  /* 0xffffffc400dc0947 */ /* 0x000ff6000383ffff */
[----:B------:R-:W-:Y:S05]  /*4a50*/  EXIT ;  /* 0x000000000000794d */ /* 0x000fea0003800000 */
.L_x_3:
        /* <DEDUP_REMOVED lines=26> */
.L_x_96:
[--C-:B------:R-:W-:Y:S01]  /*4c00*/  SHF.R.U64 R14, R12, R20, R13.reuse ;  /* 0x000000140c0e7219 */ /* 0x100fe2000000120d */
[----:B------:R-:W0:Y:S01]  /*4c10*/  LDC R24, c[0x0][0x618] ;  /* 0x00018600ff187b82 */ /* 0x000e220000000800 */
[----:B------:R-:W-:Y:S01]  /*4c20*/  I2FP.F32.U32 R8, R6 ;  /* 0x0000000600087245 */ /* 0x000fe20000201000 */
[----:B------:R-:W-:Y:S01]  /*4c30*/  ULDC UR4, c[0x0][0x150] ;  /* 0x0000540000047ab9 */ /* 0x000fe20000000800 */
[----:B------:R-:W-:Y:S02]  /*4c40*/  SHF.R.U32.HI R7, RZ, R20, R13 ;  /* 0x00000014ff077219 */ /* 0x000fe4000001160d */
[----:B------:R-:W-:Y:S01]  /*4c50*/  IADD3 R11, P0, RZ, -R14, RZ ;  /* 0x8000000eff0b7210 */ /* 0x000fe20007f1e0ff */
[----:B------:R-:W-:Y:S01]  /*4c60*/  FMUL R13, R8, UR4 ;  /* 0x00000004080d7c20 */ /* 0x000fe20008400000 */
[----:B------:R-:W-:Y:S01]  /*4c70*/  ULDC UR4, c[0x0][0x154] ;  /* 0x0000550000047ab9 */ /* 0x000fe20000000800 */
[----:B------:R-:W1:Y:S02]  /*4c80*/  LDC.64 R26, c[0x0][0x640] ;  /* 0x00019000ff1a7b82 */ /* 0x000e640000000a00 */
[----:B------:R-:W-:-:S02]  /*4c90*/  IMAD.X R7, RZ, RZ, ~R7, P0 ;  /* 0x000000ffff077224 */ /* 0x000fc400000e0e07 */
[----:B------:R-:W2:Y:S01]  /*4ca0*/  F2I.U32.TRUNC.NTZ R13, R13 ;  /* 0x0000000d000d7305 */ /* 0x000ea2000020f000 */
[----:B------:R-:W-:-:S03]  /*4cb0*/  IMAD.WIDE.U32 R8, R11, R22, R16 ;  /* 0x000000160b087225 */ /* 0x000fc600078e0010 */
[----:B------:R-:W3:Y:S01]  /*4cc0*/  LDC R15, c[0x0][0x144] ;  /* 0x00005100ff0f7b82 */ /* 0x000ee20000000800 */
[----:B------:R-:W-:-:S04]  /*4cd0*/  IMAD R10, R7, R22, RZ ;  /* 0x00000016070a7224 */ /* 0x000fc800078e02ff */
[----:B------:R-:W-:Y:S02]  /*4ce0*/  IMAD R7, R11, R23, R10 ;  /* 0x000000170b077224 */ /* 0x000fe400078e020a */
[----:B------:R-:W-:Y:S01]  /*4cf0*/  IMAD.MOV.U32 R10, RZ, RZ, -0x1 ;  /* 0xffffffffff0a7424 */ /* 0x000fe200078e00ff */
[----:B------:R-:W4:Y:S01]  /*4d00*/  LDC R20, c[0x0][0x608] ;  /* 0x00018200ff147b82 */ /* 0x000f220000000800 */
[----:B------:R-:W-:Y:S01]  /*4d10*/  IMAD.IADD R7, R9, 0x1, R7 ;  /* 0x0000000109077824 */ /* 0x000fe200078e0207 */
[----:B------:R-:W-:-:S04]  /*4d20*/  I2FP.F32.U32 R9, R3 ;  /* 0x0000000300097245 */ /* 0x000fc80000201000 */
[-C--:B0-----:R-:W-:Y:S01]  /*4d30*/  SHF.R.U64 R12, R8, R24.reuse, R7 ;  /* 0x00000018080c7219 */ /* 0x081fe20000001207 */
[----:B--2---:R-:W-:Y:S01]  /*4d40*/  IMAD.MOV R8, RZ, RZ, -R13 ;  /* 0x000000ffff087224 */ /* 0x004fe200078e0a0d */
[----:B------:R-:W0:Y:S01]  /*4d50*/  LDC R11, c[0x0][0x658] ;  /* 0x00019600ff0b7b82 */ /* 0x000e220000000800 */
[----:B-1----:R-:W-:Y:S01]  /*4d60*/  ISETP.NE.U32.AND P0, PT, R26, RZ, PT ;  /* 0x000000ff1a00720c */ /* 0x002fe20003f05070 */
[----:B------:R-:W-:Y:S01]  /*4d70*/  FMUL R9, R9, UR4 ;  /* 0x0000000409097c20 */ /* 0x000fe20008400000 */
[----:B------:R-:W-:Y:S02]  /*4d80*/  SHF.R.U32.HI R7, RZ, R24, R7 ;  /* 0x00000018ff077219 */ /* 0x000fe40000011607 */
[----:B------:R-:W-:-:S03]  /*4d90*/  ISETP.NE.AND.EX P0, PT, R27, RZ, PT, P0 ;  /* 0x000000ff1b00720c */ /* 0x000fc60003f05300 */
[----:B------:R-:W1:Y:S01]  /*4da0*/  LDC R22, c[0x0][0x148] ;  /* 0x00005200ff167b82 */ /* 0x000e620000000800 */
[----:B---3--:R-:W-:Y:S02]  /*4db0*/  IMAD R23, R15, R8, R6 ;  /* 0x000000080f177224 */ /* 0x008fe400078e0206 */
[----:B------:R-:W-:-:S05]  /*4dc0*/  IMAD.MOV.U32 R8, RZ, RZ, 0x1 ;  /* 0x00000001ff087424 */ /* 0x000fca00078e00ff */
[----:B------:R-:W2:Y:S01]  /*4dd0*/  LDC R21, c[0x0][0x600] ;  /* 0x00018000ff157b82 */ /* 0x000ea20000000800 */
[-CC-:B----4-:R-:W-:Y:S02]  /*4de0*/  SHF.R.U64 R15, R12, R20.reuse, R7.reuse ;  /* 0x000000140c0f7219 */ /* 0x190fe40000001207 */
[----:B------:R-:W-:Y:S02]  /*4df0*/  SHF.R.U32.HI R6, RZ, R20, R7 ;  /* 0x00000014ff067219 */ /* 0x000fe40000011607 */
[----:B------:R3:W4:Y:S03]  /*4e00*/  F2I.U32.TRUNC.NTZ R20, R9 ;  /* 0x0000000900147305 */ /* 0x000726000020f000 */
[----:B------:R-:W1:Y:S01]  /*4e10*/  LDC R25, c[0x0][0x648] ;  /* 0x00019200ff197b82 */ /* 0x000e620000000800 */
[-C--:B0-----:R-:W-:Y:S02]  /*4e20*/  SHF.R.U64 R19, R15, R11.reuse, R6 ;  /* 0x0000000b0f137219 */ /* 0x081fe40000001206 */
[----:B------:R-:W-:-:S02]  /*4e30*/  SHF.L.U32 R10, R10, R11, RZ ;  /* 0x0000000b0a0a7219 */ /* 0x000fc400000006ff */
[-C--:B------:R-:W-:Y:S01]  /*4e40*/  SHF.R.U32.HI R7, RZ, R11.reuse, R6 ;  /* 0x0000000bff077219 */ /* 0x080fe20000011606 */
[----:B------:R-:W-:Y:S01]  /*4e50*/  IMAD.MOV.U32 R6, RZ, RZ, R19 ;  /* 0x000000ffff067224 */ /* 0x000fe200078e0013 */
[----:B------:R-:W-:Y:S01]  /*4e60*/  SHF.L.U32 R24, R8, R11, RZ ;  /* 0x0000000b08187219 */ /* 0x000fe200000006ff */
[----:B------:R-:W0:Y:S01]  /*4e70*/  LDC R28, c[0x0][0x638] ;  /* 0x00018e00ff1c7b82 */ /* 0x000e220000000800 */
[----:B------:R-:W-:-:S07]  /*4e80*/  LOP3.LUT R30, RZ, R10, RZ, 0x33, !PT ;  /* 0x0000000aff1e7212 */ /* 0x000fce00078e33ff */
[----:B------:R-:W0:Y:S01]  /*4e90*/  LDC R29, c[0x0][0x610] ;  /* 0x00018400ff1d7b82 */ /* 0x000e220000000800 */
[----:B---34-:R-:W-:Y:S05]  /*4ea0*/  @!P0 BRA `(.L_x_97) ;  /* 0x0000000000288947 */ /* 0x018fea0003800000 */
[----:B------:R-:W3:Y:S02]  /*4eb0*/  LDC R6, c[0x0][0x64c] ;  /* 0x00019300ff067b82 */ /* 0x000ee40000000800 */
[----:B---3--:R-:W-:-:S05]  /*4ec0*/  IADD3 R11, P0, R19, R6, RZ ;  /* 0x00000006130b7210 */ /* 0x008fca0007f1e0ff */
        /* <DEDUP_REMOVED lines=8> */
.L_x_97:
[----:B------:R-:W-:Y:S01]  /*4f50*/  ISETP.NE.AND P0, PT, R2, 0x1, PT ;  /* 0x000000010200780c */ /* 0x000fe20003f05270 */
[----:B--2---:R-:W-:Y:S01]  /*4f60*/  VIADD R9, R21, 0xffffffff ;  /* 0xffffffff15097836 */ /* 0x004fe20000000000 */
[----:B-1----:R-:W-:Y:S01]  /*4f70*/  SHF.R.U64 R7, R6, R25, R7 ;  /* 0x0000001906077219 */ /* 0x002fe20000001207 */
[----:B------:R-:W-:Y:S01]  /*4f80*/  IMAD.MOV R20, RZ, RZ, -R20 ;  /* 0x000000ffff147224 */ /* 0x000fe200078e0a14 */
[----:B------:R-:W-:Y:S02]  /*4f90*/  LOP3.LUT R6, R15, R30, RZ, 0xc0, !PT ;  /* 0x0000001e0f067212 */ /* 0x000fe400078ec0ff */
[----:B------:R-:W-:Y:S01]  /*4fa0*/  LOP3.LUT R12, R12, R9, RZ, 0xc0, !PT ;  /* 0x000000090c0c7212 */ /* 0x000fe200078ec0ff */
[----:B------:R-:W-:Y:S02]  /*4fb0*/  IMAD.MOV R8, RZ, RZ, -R7 ;  /* 0x000000ffff087224 */ /* 0x000fe400078e0a07 */
[----:B------:R-:W-:Y:S02]  /*4fc0*/  IMAD R6, R24, R7, R6 ;  /* 0x0000000718067224 */ /* 0x000fe400078e0206 */
[----:B------:R-:W-:-:S02]  /*4fd0*/  IMAD.MOV.U32 R9, RZ, RZ, 0x1 ;  /* 0x00000001ff097424 */ /* 0x000fc400078e00ff */
[----:B------:R-:W-:Y:S02]  /*4fe0*/  @P0 IMAD R23, R22, R20, R3 ;  /* 0x0000001416170224 */ /* 0x000fe400078e0203 */
[----:B0-----:R-:W-:Y:S02]  /*4ff0*/  IMAD R3, R8, R28, R19 ;  /* 0x0000001c08037224 */ /* 0x001fe400078e0213 */
[----:B------:R-:W-:Y:S02]  /*5000*/  IMAD R13, R6, R29, R23 ;  /* 0x0000001d060d7224 */ /* 0x000fe400078e0217 */
[----:B------:R-:W-:Y:S02]  /*5010*/  IMAD R6, R3, R21, R12 ;  /* 0x0000001503067224 */ /* 0x000fe400078e020c */
[----:B------:R-:W-:-:S03]  /*5020*/  IMAD.MOV.U32 R8, RZ, RZ, R14 ;  /* 0x000000ffff087224 */ /* 0x000fc600078e000e */
[----:B------:R-:W-:Y:S02]  /*5030*/  SEL R20, R6, R13, !P0 ;  /* 0x0000000d06147207 */ /* 0x000fe40004000000 */
[----:B------:R-:W-:-:S07]  /*5040*/  SEL R13, R13, R6, !P0 ;  /* 0x000000060d0d7207 */ /* 0x000fce0004000000 */
.L_x_95:
[----:B------:R-:W-:-:S08]  /*5050*/  NOP ;  /* 0x0000000000007918 */ /* 0x000fd00000000000 */
[----:B------:R-:W0:-:S00]  /*5060*/  USETMAXREG.DEALLOC.CTAPOOL 0x28 ;  /* 0x00000028000079c8 */ /* 0x000e0000080e0500 */
[----:B0-----:R-:W-:-:S13]  /*5070*/  ISETP.NE.AND P0, PT, R0, RZ, PT ;  /* 0x000000ff0000720c */ /* 0x001fda0003f05270 */
[----:B------:R-:W-:Y:S05]  /*5080*/  @P0 EXIT ;  /* 0x000000000000094d */ /* 0x000fea0003800000 */
[----:B------:R-:W-:Y:S01]  /*5090*/  LOP3.LUT P0, RZ, R9, 0xff, RZ, 0xc0, !PT ;  /* 0x000000ff09ff7812 */ /* 0x000fe2000780c0ff */
[----:B------:R-:W-:Y:S02]  /*50a0*/  IMAD.MOV.U32 R0, RZ, RZ, 0x1 ;  /* 0x00000001ff007424 */ /* 0x000fe400078e00ff */
[----:B------:R-:W-:-:S10]  /*50b0*/  IMAD.MOV.U32 R3, RZ, RZ, RZ ;  /* 0x000000ffff037224 */ /* 0x000fd400078e00ff */
[----:B------:R-:W-:Y:S05]  /*50c0*/  @!P0 BRA `(.L_x_98) ;  /* 0x0000000c004c8947 */ /* 0x000fea0003800000 */
[----:B------:R-:W0:Y:S01]  /*50d0*/  LDC R0, c[0x0][0x28c] ;  /* 0x0000a300ff007b82 */ /* 0x000e220000000800 */
[----:B------:R-:W-:Y:S01]  /*50e0*/  LOP3.LUT P0, RZ, R4, 0x1f, RZ, 0xc0, !PT ;  /* 0x0000001f04ff7812 */ /* 0x000fe2000780c0ff */
[----:B------:R-:W-:Y:S01]  /*50f0*/  ULDC UR5, c[0x0][0x658] ;  /* 0x0001960000057ab9 */ /* 0x000fe20000000800 */
[----:B------:R-:W-:Y:S01]  /*5100*/  UMOV UR6, 0xffffffff ;  /* 0xffffffff00067882 */ /* 0x000fe20000000000 */
[----:B------:R-:W-:Y:S01]  /*5110*/  BSSY B0, `(.L_x_98) ;  /* 0x00000ce000007945 */ /* 0x000fe20003800000 */
[----:B------:R-:W-:Y:S01]  /*5120*/  USHF.L.U32 UR6, UR6, UR5, URZ ;  /* 0x0000000506067299 */ /* 0x000fe2000800063f */
[C---:B------:R-:W-:Y:S01]  /*5130*/  ISETP.NE.AND P2, PT, R5.reuse, RZ, PT ;  /* 0x000000ff0500720c */ /* 0x040fe20003f45270 */
[----:B------:R-:W-:Y:S01]  /*5140*/  IMAD.MOV.U32 R11, RZ, RZ, 0x1 ;  /* 0x00000001ff0b7424 */ /* 0x000fe200078e00ff */
[----:B------:R-:W-:Y:S01]  /*5150*/  ISETP.NE.OR P0, PT, R5, RZ, !P0 ;  /* 0x000000ff0500720c */ /* 0x000fe20004705670 */
[----:B------:R-:W-:Y:S01]  /*5160*/  ULDC UR4, c[0x0][0x600] ;  /* 0x0001800000047ab9 */ /* 0x000fe20000000800 */
[----:B------:R-:W-:Y:S01]  /*5170*/  LOP3.LUT R19, R18, 0x2, RZ, 0xfc, !PT ;  /* 0x0000000212137812 */ /* 0x000fe200078efcff */
[----:B------:R-:W-:Y:S01]  /*5180*/  UMOV UR7, 0x1 ;  /* 0x0000000100077882 */ /* 0x000fe20000000000 */
[----:B------:R-:W-:-:S02]  /*5190*/  UIADD3 UR4, UR4, -0x1, URZ ;  /* 0xffffffff04047890 */ /* 0x000fc4000fffe03f */
[----:B------:R-:W-:Y:S02]  /*51a0*/  USHF.L.U32 UR5, UR7, UR5, URZ ;  /* 0x0000000507057299 */ /* 0x000fe4000800063f */
[----:B------:R-:W-:Y:S01]  /*51b0*/  ULOP3.LUT UR13, URZ, UR6, URZ, 0x33, !UPT ;  /* 0x000000063f0d7292 */ /* 0x000fe2000f8e333f */
[----:B------:R-:W-:Y:S01]  /*51c0*/  ULDC.64 UR22, c[0x0][0x198] ;  /* 0x0000660000167ab9 */ /* 0x000fe20000000a00 */
[----:B0-----:R-:W-:-:S05]  /*51d0*/  VIADD R0, R0, 0x7f ;  /* 0x0000007f00007836 */ /* 0x001fca0000000000 */
[----:B------:R-:W-:-:S04]  /*51e0*/  SHF.R.S32.HI R3, RZ, 0x1f, R0 ;  /* 0x0000001fff037819 */ /* 0x000fc80000011400 */
[----:B------:R-:W-:Y:S01]  /*51f0*/  LEA.HI R3, R3, R0, RZ, 0x7 ;  /* 0x0000000003037211 */ /* 0x000fe200078f38ff */
[----:B------:R-:W-:-:S03]  /*5200*/  IMAD.MOV.U32 R0, RZ, RZ, 0x1 ;  /* 0x00000001ff007424 */ /* 0x000fc600078e00ff */
[----:B------:R-:W-:Y:S01]  /*5210*/  SHF.R.S32.HI R12, RZ, 0x7, R3 ;  /* 0x00000007ff0c7819 */ /* 0x000fe20000011403 */
[----:B------:R-:W-:-:S04]  /*5220*/  IMAD.MOV.U32 R3, RZ, RZ, RZ ;  /* 0x000000ffff037224 */ /* 0x000fc800078e00ff */
[----:B------:R-:W-:-:S07]  /*5230*/  VIADD R10, R12, 0x1 ;  /* 0x000000010c0a7836 */ /* 0x000fce0000000000 */
.L_x_110:
[----:B------:R-:W-:-:S03]  /*5240*/  UMOV UR6, 0xffffffff ;  /* 0xffffffff00067882 */ /* 0x000fc60000000000 */
[----:B------:R-:W-:Y:S05]  /*5250*/  BRA.DIV UR6, `(.L_x_99) ;  /* 0x0000000e06d47947 */ /* 0x000fea000b800000 */
[----:B------:R-:W-:-:S13]  /*5260*/  ELECT P6, URZ, PT ;  /* 0x00000000003f782f */ /* 0x000fda00038c0000 */
.L_x_121:
[----:B------:R-:W0:Y:S01]  /*5270*/  LDC R4, c[0x0][0x28c] ;  /* 0x0000a300ff047b82 */ /* 0x000e220000000800 */
[----:B------:R-:W-:Y:S01]  /*5280*/  BSSY B1, `(.L_x_100) ;  /* 0x0000043000017945 */ /* 0x000fe20003800000 */
[----:B0-----:R-:W-:-:S13]  /*5290*/  ISETP.LT.OR P6, PT, R4, 0x1, !P6 ;  /* 0x000000010400780c */ /* 0x001fda00077c1670 */
[----:B------:R-:W-:Y:S05]  /*52a0*/  @P6 BRA `(.L_x_101) ;  /* 0x0000000400006947 */ /* 0x000fea0003800000 */
[----:B------:R-:W-:Y:S02]  /*52b0*/  IMAD.SHL.U32 R13, R13, 0x80, RZ ;  /* 0x000000800d0d7824 */ /* 0x000fe400078e00ff */
[----:B------:R-:W-:Y:S02]  /*52c0*/  IMAD.SHL.U32 R20, R20, 0x40, RZ ;  /* 0x0000004014147824 */ /* 0x000fe400078e00ff */
[----:B------:R-:W-:Y:S02]  /*52d0*/  IMAD.MOV.U32 R21, RZ, RZ, RZ ;  /* 0x000000ffff157224 */ /* 0x000fe400078e00ff */
[----:B------:R-:W-:Y:S02]  /*52e0*/  IMAD.MOV.U32 R4, RZ, RZ, R10 ;  /* 0x000000ffff047224 */ /* 0x000fe400078e000a */
[----:B------:R-:W-:Y:S02]  /*52f0*/  IMAD.MOV.U32 R5, RZ, RZ, R0 ;  /* 0x000000ffff057224 */ /* 0x000fe400078e0000 */
[----:B------:R-:W-:-:S07]  /*5300*/  IMAD.MOV.U32 R6, RZ, RZ, R3 ;  /* 0x000000ffff067224 */ /* 0x000fce00078e0003 */
.L_x_105:
[----:B------:R-:W0:Y:S01]  /*5310*/  S2R R14, SR_CgaCtaId ;  /* 0x00000000000e7919 */ /* 0x000e220000008800 */
[----:B------:R-:W-:Y:S01]  /*5320*/  MOV R7, 0x400 ;  /* 0x0000040000077802 */ /* 0x000fe20000000f00 */
[----:B------:R-:W1:Y:S03]  /*5330*/  @!P2 LDC R9, c[0x0][0x500] ;  /* 0x00014000ff09ab82 */ /* 0x000e660000000800 */
[----:B0-----:R-:W-:Y:S02]  /*5340*/  LEA R15, R14, R7, 0x18 ;  /* 0x000000070e0f7211 */ /* 0x001fe400078ec0ff */
[----:B------:R-:W-:-:S03]  /*5350*/  SHF.L.U32 R7, R5, 0x1f, RZ ;  /* 0x0000001f05077819 */ /* 0x000fc600000006ff */
[----:B------:R-:W-:-:S04]  /*5360*/  IMAD R14, R6, 0x8, R15 ;  /* 0x00000008060e7824 */ /* 0x000fc800078e020f */
[----:B------:R-:W0:Y:S02]  /*5370*/  SYNCS.PHASECHK.TRANS64.TRYWAIT P1, [R14+URZ+0x20], R7 ;  /* 0x000020070e0075a7 */ /* 0x000e24000802017f */
[----:B01----:R-:W-:Y:S05]  /*5380*/  @!P1 BRA `(.L_x_102) ;  /* 0x0000000c00a89947 */ /* 0x003fea0003800000 */
.L_x_122:
[----:B0-----:R-:W-:Y:S01]  /*5390*/  PRMT R7, R19, 0x9910, RZ ;  /* 0x0000991013077816 */ /* 0x001fe200000000ff */
[----:B------:R0:W-:Y:S03]  /*53a0*/  @!P2 SYNCS.ARRIVE.TRANS64 RZ, [R14+URZ], R9 ;  /* 0x000000090effa9a7 */ /* 0x0001e6000800003f */
[----:B------:R-:W-:-:S13]  /*53b0*/  ISETP.NE.AND P1, PT, R7, 0x2, PT ;  /* 0x000000020700780c */ /* 0x000fda0003f25270 */
[----:B0-----:R-:W-:Y:S05]  /*53c0*/  @P1 BRA `(.L_x_103) ;  /* 0x0000000000041947 */ /* 0x001fea0003800000 */
[----:B------:R-:W-:Y:S01]  /*53d0*/  BPT.TRAP 0x1 ;  /* 0x000000040000795c */ /* 0x000fe20000300000 */
.L_x_103:
[----:B------:R-:W-:Y:S05]  /*53e0*/  @P0 BRA `(.L_x_104) ;  /* 0x0000000000040947 */ /* 0x000fea0003800000 */
[----:B------:R-:W-:Y:S01]  /*53f0*/  BPT.TRAP 0x1 ;  /* 0x000000040000795c */ /* 0x000fe20000300000 */
.L_x_104:
[C-C-:B------:R-:W-:Y:S01]  /*5400*/  IMAD R7, R6.reuse, 0x8000, R15.reuse ;  /* 0x0000800006077824 */ /* 0x140fe200078e020f */
[----:B------:R-:W-:Y:S01]  /*5410*/  R2UR UR34, R21 ;  /* 0x00000000152272ca */ /* 0x000fe200000e0000 */
[----:B------:R-:W-:Y:S01]  /*5420*/  IMAD R15, R6, 0x4000, R15 ;  /* 0x00004000060f7824 */ /* 0x000fe200078e020f */
[----:B------:R-:W-:Y:S01]  /*5430*/  R2UR UR33, R14 ;  /* 0x000000000e2172ca */ /* 0x000fe200000e0000 */
[----:B------:R-:W-:Y:S01]  /*5440*/  VIADD R4, R4, 0xffffffff ;  /* 0xffffffff04047836 */ /* 0x000fe20000000000 */
[----:B------:R-:W-:Y:S01]  /*5450*/  R2UR UR24, R7 ;  /* 0x00000000071872ca */ /* 0x000fe200000e0000 */
[----:B------:R-:W-:Y:S01]  /*5460*/  UIADD3 UR6, UP0, UR22, 0xf0, URZ ;  /* 0x000000f016067890 */ /* 0x000fe2000ff1e03f */
[----:B------:R-:W-:Y:S01]  /*5470*/  R2UR UR8, R15 ;  /* 0x000000000f0872ca */ /* 0x000fe200000e0000 */
[----:B------:R-:W-:Y:S01]  /*5480*/  UIADD3 UR30, UP1, UR22, 0x1f0, URZ ;  /* 0x000001f0161e7890 */ /* 0x000fe2000ff3e03f */
[----:B------:R-:W-:Y:S01]  /*5490*/  R2UR UR36, R8 ;  /* 0x00000000082472ca */ /* 0x000fe200000e0000 */
[----:B------:R-:W-:Y:S01]  /*54a0*/  UIADD3.X UR7, URZ, UR23, URZ, UP0, !UPT ;  /* 0x000000173f077290 */ /* 0x000fe200087fe43f */
[----:B------:R-:W-:Y:S01]  /*54b0*/  R2UR UR35, R13 ;  /* 0x000000000d2372ca */ /* 0x000fe200000e0000 */
[----:B------:R-:W-:Y:S01]  /*54c0*/  UIADD3.X UR31, URZ, UR23, URZ, UP1, !UPT ;  /* 0x000000173f1f7290 */ /* 0x000fe20008ffe43f */
[----:B------:R-:W-:Y:S01]  /*54d0*/  R2UR UR19, R20 ;  /* 0x00000000141372ca */ /* 0x000fe200000e0000 */
[----:B------:R-:W-:Y:S01]  /*54e0*/  UIADD3 UR26, UR34, 0x40, URZ ;  /* 0x00000040221a7890 */ /* 0x000fe2000fffe03f */
[----:B------:R-:W-:Y:S01]  /*54f0*/  ISETP.GT.AND P3, PT, R4, 0x1, PT ;  /* 0x000000010400780c */ /* 0x000fe20003f64270 */
[----:B------:R-:W-:Y:S01]  /*5500*/  VIADD R6, R6, 0x1 ;  /* 0x0000000106067836 */ /* 0x000fe20000000000 */
[----:B------:R-:W-:Y:S01]  /*5510*/  UMOV UR14, 0x0 ;  /* 0x00000000000e7882 */ /* 0x000fe20000000000 */
[----:B------:R-:W-:Y:S01]  /*5520*/  UIADD3 UR32, UR24, 0x100, URZ ;  /* 0x0000010018207890 */ /* 0x000fe2000fffe03f */
[----:B------:R-:W-:Y:S01]  /*5530*/  VIADD R21, R21, 0x80 ;  /* 0x0000008015157836 */ /* 0x000fe20000000000 */
[----:B------:R-:W-:Y:S01]  /*5540*/  UIADD3 UR24, UR24, 0x4100, URZ ;  /* 0x0000410018187890 */ /* 0x000fe2000fffe03f */
[----:B------:R-:W-:Y:S01]  /*5550*/  ISETP.NE.AND P1, PT, R6, 0x4, PT ;  /* 0x000000040600780c */ /* 0x000fe20003f25270 */
[----:B------:R-:W-:-:S02]  /*5560*/  UIADD3 UR16, UR8, 0x20100, URZ ;  /* 0x0002010008107890 */ /* 0x000fc4000fffe03f */
[----:B------:R-:W-:Y:S01]  /*5570*/  UIADD3 UR8, UR8, 0x22100, URZ ;  /* 0x0002210008087890 */ /* 0x000fe2000fffe03f */
[----:B------:R-:W-:Y:S01]  /*5580*/  SEL R14, RZ, 0x1, P1 ;  /* 0x00000001ff0e7807 */ /* 0x000fe20000800000 */
[----:B------:R-:W-:Y:S01]  /*5590*/  UMOV UR15, 0x10000000 ;  /* 0x10000000000f7882 */ /* 0x000fe20000000000 */
[----:B------:R-:W-:Y:S01]  /*55a0*/  UMOV UR25, UR33 ;  /* 0x0000002100197c82 */ /* 0x000fe20008000000 */
[----:B------:R-:W-:Y:S01]  /*55b0*/  UMOV UR28, UR36 ;  /* 0x00000024001c7c82 */ /* 0x000fe20008000000 */
[----:B------:R-:W-:Y:S01]  /*55c0*/  UMOV UR27, UR35 ;  /* 0x00000023001b7c82 */ /* 0x000fe20008000000 */
[----:B------:R-:W-:Y:S01]  /*55d0*/  UMOV UR17, UR33 ;  /* 0x0000002100117c82 */ /* 0x000fe20008000000 */
[----:B------:R-:W-:Y:S01]  /*55e0*/  UMOV UR18, UR34 ;  /* 0x0000002200127c82 */ /* 0x000fe20008000000 */
[----:B------:R-:W-:Y:S01]  /*55f0*/  UMOV UR20, UR36 ;  /* 0x0000002400147c82 */ /* 0x000fe20008000000 */
[----:B------:R0:W-:Y:S01]  /*5600*/  UTMALDG.3D [UR32], [UR6], desc[UR14] ;  /* 0x00000e20060075b4 */ /* 0x0001e20008011000 */
[----:B------:R-:W-:Y:S01]  /*5610*/  UMOV UR9, UR33 ;  /* 0x0000002100097c82 */ /* 0x000fe20008000000 */
[----:B------:R-:W-:Y:S01]  /*5620*/  UMOV UR11, UR19 ;  /* 0x00000013000b7c82 */ /* 0x000fe20008000000 */
[----:B------:R-:W-:Y:S01]  /*5630*/  UMOV UR12, UR36 ;  /* 0x00000024000c7c82 */ /* 0x000fe20008000000 */
[----:B------:R-:W-:Y:S01]  /*5640*/  UMOV UR10, UR26 ;  /* 0x0000001a000a7c82 */ /* 0x000fe20008000000 */
[----:B------:R-:W-:-:S02]  /*5650*/  LOP3.LUT R5, R5, R14, RZ, 0x3c, !PT ;  /* 0x0000000e05057212 */ /* 0x000fc400078e3cff */
[----:B------:R-:W-:Y:S01]  /*5660*/  SEL R6, R6, RZ, P1 ;  /* 0x000000ff06067207 */ /* 0x000fe20000800000 */
[----:B------:R0:W-:Y:S01]  /*5670*/  UTMALDG.3D [UR24], [UR6], desc[UR14] ;  /* 0x00000e18060075b4 */ /* 0x0001e20008011000 */
[----:B------:R0:W-:Y:S01]  /*5680*/  UTMALDG.3D [UR16], [UR30], desc[UR14] ;  /* 0x00000e101e0075b4 */ /* 0x0001e20008011000 */
[----:B------:R0:W-:Y:S02]  /*5690*/  UTMALDG.3D [UR8], [UR30], desc[UR14] ;  /* 0x00000e081e0075b4 */ /* 0x0001e40008011000 */
[----:B0-----:R-:W-:Y:S05]  /*56a0*/  @P3 BRA `(.L_x_105) ;  /* 0xfffffffc00183947 */ /* 0x001fea000383ffff */
.L_x_101:
[----:B------:R-:W-:Y:S05]  /*56b0*/  BSYNC B1 ;  /* 0x0000000000017941 */ /* 0x000fea0003800000 */
.L_x_100:
[----:B------:R-:W-:Y:S01]  /*56c0*/  LOP3.LUT P3, RZ, R11, 0xff, RZ, 0xc0, !PT ;  /* 0x000000ff0bff7812 */ /* 0x000fe2000786c0ff */
[----:B------:R-:W-:Y:S01]  /*56d0*/  IMAD.IADD R3, R12, 0x1, R3 ;  /* 0x000000010c037824 */ /* 0x000fe200078e0203 */
[----:B------:R-:W-:Y:S01]  /*56e0*/  IADD3 R16, P4, R16, UR38, RZ ;  /* 0x0000002610107c10 */ /* 0x000fe2000ff9e0ff */
[----:B------:R-:W-:Y:S01]  /*56f0*/  ULDC.64 UR6, c[0x0][0x650] ;  /* 0x0001940000067ab9 */ /* 0x000fe20000000a00 */
[----:B------:R-:W-:Y:S01]  /*5700*/  BSSY B1, `(.L_x_106) ;  /* 0x000006c000017945 */ /* 0x000fe20003800000 */
[----:B------:R-:W-:Y:S01]  /*5710*/  IMAD.MOV.U32 R13, RZ, RZ, -0x1 ;  /* 0xffffffffff0d7424 */ /* 0x000fe200078e00ff */
[----:B------:R-:W-:Y:S01]  /*5720*/  ISETP.GT.U32.AND P1, PT, R3, 0x3, PT ;  /* 0x000000030300780c */ /* 0x000fe20003f24070 */
[----:B------:R-:W-:Y:S01]  /*5730*/  IMAD.MOV.U32 R20, RZ, RZ, -0x1 ;  /* 0xffffffffff147424 */ /* 0x000fe200078e00ff */
[----:B------:R-:W-:Y:S01]  /*5740*/  SHF.R.U32.HI R4, RZ, 0x2, R3 ;  /* 0x00000002ff047819 */ /* 0x000fe20000011603 */
[----:B------:R-:W-:Y:S01]  /*5750*/  IMAD.MOV.U32 R8, RZ, RZ, -0x1 ;  /* 0xffffffffff087424 */ /* 0x000fe200078e00ff */
[----:B------:R-:W-:-:S02]  /*5760*/  ISETP.LT.U32.AND P1, PT, R12, 0x4, P1 ;  /* 0x000000040c00780c */ /* 0x000fc40000f21070 */
[----:B------:R-:W-:Y:S01]  /*5770*/  IADD3.X R17, R17, UR41, RZ, P4, !PT ;  /* 0x0000002911117c10 */ /* 0x000fe2000a7fe4ff */
[----:B------:R-:W0:Y:S01]  /*5780*/  @P3 S2R R6, SR_CgaCtaId ;  /* 0x0000000000063919 */ /* 0x000e220000008800 */
[----:B------:R-:W-:Y:S02]  /*5790*/  @P3 MOV R5, 0x400 ;  /* 0x0000040000053802 */ /* 0x000fe40000000f00 */
[----:B------:R-:W-:Y:S02]  /*57a0*/  ISETP.GE.U32.AND P4, PT, R16, UR6, PT ;  /* 0x0000000610007c0c */ /* 0x000fe4000bf86070 */
[----:B------:R-:W-:Y:S02]  /*57b0*/  LOP3.LUT R4, R4, 0x1, RZ, 0xc0, !PT ;  /* 0x0000000104047812 */ /* 0x000fe400078ec0ff */
[----:B------:R-:W-:Y:S02]  /*57c0*/  LOP3.LUT R3, R3, 0x3, RZ, 0xc0, !PT ;  /* 0x0000000303037812 */ /* 0x000fe400078ec0ff */
[----:B------:R-:W-:-:S02]  /*57d0*/  PRMT R11, RZ, 0x7610, R11 ;  /* 0x00007610ff0b7816 */ /* 0x000fc4000000000b */
[----:B0-----:R-:W-:-:S04]  /*57e0*/  @P3 LEA R5, R6, R5, 0x18 ;  /* 0x0000000506053211 */ /* 0x001fc800078ec0ff */
[----:B------:R0:W-:Y:S01]  /*57f0*/  @P3 SYNCS.ARRIVE.TRANS64.A1T0 RZ, [R5+URZ+0x58], RZ ;  /* 0x000058ff05ff39a7 */ /* 0x0001e2000810003f */
[----:B------:R-:W-:-:S04]  /*5800*/  ISETP.NE.U32.AND P3, PT, R4, 0x1, PT ;  /* 0x000000010400780c */ /* 0x000fc80003f65070 */
[----:B------:R-:W-:Y:S02]  /*5810*/  ISETP.GT.U32.AND P3, PT, R12, 0x3, !P3 ;  /* 0x000000030c00780c */ /* 0x000fe40005f64070 */
[----:B0-----:R-:W-:Y:S02]  /*5820*/  SEL R5, RZ, 0x1, !P1 ;  /* 0x00000001ff057807 */ /* 0x001fe40004800000 */
[----:B------:R-:W-:Y:S02]  /*5830*/  ISETP.GE.U32.AND.EX P1, PT, R17, UR7, PT, P4 ;  /* 0x0000000711007c0c */ /* 0x000fe4000bf26140 */
[----:B------:R-:W-:-:S04]  /*5840*/  SEL R4, RZ, 0x1, !P3 ;  /* 0x00000001ff047807 */ /* 0x000fc80005800000 */
[----:B------:R-:W-:Y:S02]  /*5850*/  LOP3.LUT R0, R4, R0, R5, 0x96, !PT ;  /* 0x0000000004007212 */ /* 0x000fe400078e9605 */
[----:B------:R-:W-:-:S05]  /*5860*/  PRMT R4, RZ, 0x7610, R4 ;  /* 0x00007610ff047816 */ /* 0x000fca0000000004 */
[----:B------:R-:W-:Y:S05]  /*5870*/  @P1 BRA `(.L_x_107) ;  /* 0x0000000400501947 */ /* 0x000fea0003800000 */
[----:B------:R-:W-:Y:S01]  /*5880*/  ULDC.64 UR6, c[0x0][0x628] ;  /* 0x00018a0000067ab9 */ /* 0x000fe20000000a00 */
[----:B------:R-:W0:Y:S01]  /*5890*/  S2R R14, SR_CTAID.X ;  /* 0x00000000000e7919 */ /* 0x000e220000002500 */
[----:B------:R-:W-:Y:S01]  /*58a0*/  ISETP.NE.U32.AND P1, PT, RZ, UR6, PT ;  /* 0x00000006ff007c0c */ /* 0x000fe2000bf25070 */
[----:B------:R-:W-:Y:S01]  /*58b0*/  ULDC UR9, c[0x0][0x630] ;  /* 0x00018c0000097ab9 */ /* 0x000fe20000000800 */
[----:B------:R-:W-:Y:S01]  /*58c0*/  IMAD.MOV.U32 R4, RZ, RZ, R16 ;  /* 0x000000ffff047224 */ /* 0x000fe200078e0010 */
[----:B------:R-:W1:Y:S01]  /*58d0*/  S2R R13, SR_CTAID.Y ;  /* 0x00000000000d7919 */ /* 0x000e620000002600 */
[----:B------:R-:W-:Y:S01]  /*58e0*/  ISETP.NE.AND.EX P1, PT, RZ, UR7, PT, P1 ;  /* 0x00000007ff007c0c */ /* 0x000fe2000bf25310 */
[----:B------:R-:W-:-:S12]  /*58f0*/  IMAD.MOV.U32 R5, RZ, RZ, R17 ;  /* 0x000000ffff057224 */ /* 0x000fd800078e0011 */
[----:B------:R-:W-:Y:S05]  /*5900*/  @!P1 BRA `(.L_x_108) ;  /* 0x0000000000289947 */ /* 0x000fea0003800000 */
[----:B------:R-:W-:Y:S02]  /*5910*/  ULDC UR8, c[0x0][0x634] ;  /* 0x00018d0000087ab9 */ /* 0x000fe40000000800 */
[----:B------:R-:W-:-:S05]  /*5920*/  IADD3 R9, P1, R16, UR8, RZ ;  /* 0x0000000810097c10 */ /* 0x000fca000ff3e0ff */
[----:B------:R-:W-:-:S04]  /*5930*/  IMAD.X R15, RZ, RZ, R17, P1 ;  /* 0x000000ffff0f7224 */ /* 0x000fc800008e0611 */
[----:B------:R-:W-:-:S04]  /*5940*/  IMAD.WIDE.U32 R6, R15, UR6, RZ ;  /* 0x000000060f067c25 */ /* 0x000fc8000f8e00ff */
[----:B------:R-:W-:-:S04]  /*5950*/  IMAD.WIDE.U32 R6, P1, R9, UR7, R6 ;  /* 0x0000000709067c25 */ /* 0x000fc8000f820006 */
[----:B------:R-:W-:-:S04]  /*5960*/  IMAD.WIDE.U32 R8, R9, UR6, RZ ;  /* 0x0000000609087c25 */ /* 0x000fc8000f8e00ff */
[----:B------:R-:W-:Y:S01]  /*5970*/  IMAD.X R5, RZ, RZ, RZ, P1 ;  /* 0x000000ffff057224 */ /* 0x000fe200008e06ff */
[----:B------:R-:W-:Y:S01]  /*5980*/  IADD3 RZ, P1, R9, R6, RZ ;  /* 0x0000000609ff7210 */ /* 0x000fe20007f3e0ff */
[----:B------:R-:W-:-:S04]  /*5990*/  IMAD.MOV.U32 R4, RZ, RZ, R7 ;  /* 0x000000ffff047224 */ /* 0x000fc800078e0007 */
[----:B------:R-:W-:-:S08]  /*59a0*/  IMAD.WIDE.U32.X R4, R15, UR7, R4, P1 ;  /* 0x000000070f047c25 */ /* 0x000fd000088e0404 */
.L_x_108:
[--C-:B------:R-:W-:Y:S01]  /*59b0*/  SHF.R.U64 R8, R4, UR9, R5.reuse ;  /* 0x0000000904087c19 */ /* 0x100fe20008001205 */
[----:B------:R-:W-:Y:S01]  /*59c0*/  ULDC.64 UR6, c[0x0][0x620] ;  /* 0x0001880000067ab9 */ /* 0x000fe20000000a00 */
[----:B------:R-:W-:Y:S01]  /*59d0*/  SHF.R.U32.HI R4, RZ, UR9, R5 ;  /* 0x00000009ff047c19 */ /* 0x000fe20008011605 */
[----:B------:R-:W2:Y:S01]  /*59e0*/  LDC R25, c[0x0][0x144] ;  /* 0x00005100ff197b82 */ /* 0x000ea20000000800 */
[----:B------:R-:W-:Y:S01]  /*59f0*/  IADD3 R7, P1, RZ, -R8, RZ ;  /* 0x80000008ff077210 */ /* 0x000fe20007f3e0ff */
[----:B------:R-:W-:Y:S01]  /*5a00*/  ULDC.64 UR10, c[0x0][0x640] ;  /* 0x00019000000a7ab9 */ /* 0x000fe20000000a00 */
[----:B0-----:R-:W-:Y:S01]  /*5a10*/  I2FP.F32.U32 R9, R14 ;  /* 0x0000000e00097245 */ /* 0x001fe20000201000 */
[----:B------:R-:W-:Y:S02]  /*5a20*/  ULDC UR8, c[0x0][0x608] ;  /* 0x0001820000087ab9 */ /* 0x000fe40000000800 */
[----:B------:R-:W-:Y:S01]  /*5a30*/  IMAD.X R4, RZ, RZ, ~R4, P1 ;  /* 0x000000ffff047224 */ /* 0x000fe200008e0e04 */
[----:B------:R-:W-:Y:S01]  /*5a40*/  ISETP.NE.U32.AND P1, PT, RZ, UR10, PT ;  /* 0x0000000aff007c0c */ /* 0x000fe2000bf25070 */
[----:B------:R-:W0:Y:S02]  /*5a50*/  LDC R20, c[0x0][0x148] ;  /* 0x00005200ff147b82 */ /* 0x000e240000000800 */
[----:B------:R-:W-:Y:S01]  /*5a60*/  IMAD R6, R4, UR6, RZ ;  /* 0x0000000604067c24 */ /* 0x000fe2000f8e02ff */
[----:B------:R-:W-:Y:S01]  /*5a70*/  ISETP.NE.AND.EX P1, PT, RZ, UR11, PT, P1 ;  /* 0x0000000bff007c0c */ /* 0x000fe2000bf25310 */
[----:B------:R-:W-:Y:S01]  /*5a80*/  IMAD.WIDE.U32 R4, R7, UR6, R16 ;  /* 0x0000000607047c25 */ /* 0x000fe2000f8e0010 */
[----:B------:R-:W-:-:S03]  /*5a90*/  ULDC UR6, c[0x0][0x150] ;  /* 0x0000540000067ab9 */ /* 0x000fc60000000800 */
[----:B------:R-:W-:Y:S02]  /*5aa0*/  IMAD R7, R7, UR7, R6 ;  /* 0x0000000707077c24 */ /* 0x000fe4000f8e0206 */
[----:B------:R-:W-:Y:S01]  /*5ab0*/  FMUL R6, R9, UR6 ;  /* 0x0000000609067c20 */ /* 0x000fe20008400000 */
[----:B------:R-:W-:Y:S01]  /*5ac0*/  ULDC UR6, c[0x0][0x618] ;  /* 0x0001860000067ab9 */ /* 0x000fe20000000800 */
[----:B------:R-:W-:Y:S01]  /*5ad0*/  ULDC UR7, c[0x0][0x154] ;  /* 0x0000550000077ab9 */ /* 0x000fe20000000800 */
[----:B------:R-:W-:-:S03]  /*5ae0*/  IMAD.IADD R5, R5, 0x1, R7 ;  /* 0x0000000105057824 */ /* 0x000fc600078e0207 */
[----:B------:R-:W3:Y:S02]  /*5af0*/  F2I.U32.TRUNC.NTZ R6, R6 ;  /* 0x0000000600067305 */ /* 0x000ee4000020f000 */
[----:B------:R-:W-:Y:S02]  /*5b00*/  SHF.R.U64 R9, R4, UR6, R5 ;  /* 0x0000000604097c19 */ /* 0x000fe40008001205 */
[----:B-1----:R-:W-:-:S05]  /*5b10*/  I2FP.F32.U32 R4, R13 ;  /* 0x0000000d00047245 */ /* 0x002fca0000201000 */
[----:B------:R-:W-:Y:S01]  /*5b20*/  FMUL R22, R4, UR7 ;  /* 0x0000000704167c20 */ /* 0x000fe20008400000 */
[----:B------:R-:W-:Y:S01]  /*5b30*/  SHF.R.U32.HI R4, RZ, UR6, R5 ;  /* 0x00000006ff047c19 */ /* 0x000fe20008011605 */
[----:B------:R-:W-:-:S03]  /*5b40*/  ULDC UR6, c[0x0][0x658] ;  /* 0x0001960000067ab9 */ /* 0x000fc60000000800 */
[--C-:B------:R-:W-:Y:S01]  /*5b50*/  SHF.R.U64 R21, R9, UR8, R4.reuse ;  /* 0x0000000809157c19 */ /* 0x100fe20008001204 */
[----:B------:R-:W1:Y:S01]  /*5b60*/  F2I.U32.TRUNC.NTZ R22, R22 ;  /* 0x0000001600167305 */ /* 0x000e62000020f000 */
[----:B------:R-:W-:Y:S01]  /*5b70*/  SHF.R.U32.HI R4, RZ, UR8, R4 ;  /* 0x00000008ff047c19 */ /* 0x000fe20008011604 */
[----:B---3--:R-:W-:-:S03]  /*5b80*/  IMAD.MOV R6, RZ, RZ, -R6 ;  /* 0x000000ffff067224 */ /* 0x008fc600078e0a06 */
[----:B------:R-:W-:Y:S01]  /*5b90*/  SHF.R.U64 R15, R21, UR6, R4 ;  /* 0x00000006150f7c19 */ /* 0x000fe20008001204 */
[----:B--2---:R-:W-:Y:S01]  /*5ba0*/  IMAD R14, R25, R6, R14 ;  /* 0x00000006190e7224 */ /* 0x004fe200078e020e */
[----:B------:R-:W-:-:S03]  /*5bb0*/  SHF.R.U32.HI R23, RZ, UR6, R4 ;  /* 0x00000006ff177c19 */ /* 0x000fc60008011604 */
[----:B------:R-:W-:Y:S02]  /*5bc0*/  IMAD.MOV.U32 R4, RZ, RZ, R15 ;  /* 0x000000ffff047224 */ /* 0x000fe400078e000f */
[----:B------:R-:W-:Y:S01]  /*5bd0*/  IMAD.MOV.U32 R5, RZ, RZ, R23 ;  /* 0x000000ffff057224 */ /* 0x000fe200078e0017 */
[----:B-1----:R-:W-:Y:S06]  /*5be0*/  @!P1 BRA `(.L_x_109) ;  /* 0x0000000000289947 */ /* 0x002fec0003800000 */
[----:B------:R-:W-:Y:S02]  /*5bf0*/  ULDC UR6, c[0x0][0x64c] ;  /* 0x0001930000067ab9 */ /* 0x000fe40000000800 */
[----:B------:R-:W-:-:S05]  /*5c00*/  IADD3 R5, P1, R15, UR6, RZ ;  /* 0x000000060f057c10 */ /* 0x000fca000ff3e0ff */
[----:B------:R-:W-:-:S04]  /*5c10*/  IMAD.X R23, RZ, RZ, R23, P1 ;  /* 0x000000ffff177224 */ /* 0x000fc800008e0617 */
[----:B------:R-:W-:-:S04]  /*5c20*/  IMAD.WIDE.U32 R6, R23, UR10, RZ ;  /* 0x0000000a17067c25 */ /* 0x000fc8000f8e00ff */
[----:B------:R-:W-:-:S04]  /*5c30*/  IMAD.WIDE.U32 R6, P1, R5, UR11, R6 ;  /* 0x0000000b05067c25 */ /* 0x000fc8000f820006 */
[----:B------:R-:W-:-:S04]  /*5c40*/  IMAD.WIDE.U32 R4, R5, UR10, RZ ;  /* 0x0000000a05047c25 */ /* 0x000fc8000f8e00ff */
[----:B------:R-:W-:Y:S01]  /*5c50*/  IMAD.MOV.U32 R4, RZ, RZ, R7 ;  /* 0x000000ffff047224 */ /* 0x000fe200078e0007 */
[----:B------:R-:W-:Y:S01]  /*5c60*/  IADD3 RZ, P3, R5, R6, RZ ;  /* 0x0000000605ff7210 */ /* 0x000fe20007f7e0ff */
[----:B------:R-:W-:-:S04]  /*5c70*/  IMAD.X R5, RZ, RZ, RZ, P1 ;  /* 0x000000ffff057224 */ /* 0x000fc800008e06ff */
[----:B------:R-:W-:-:S08]  /*5c80*/  IMAD.WIDE.U32.X R4, R23, UR11, R4, P3 ;  /* 0x0000000b17047c25 */ /* 0x000fd000098e0404 */
.L_x_109:
[----:B------:R-:W-:Y:S01]  /*5c90*/  ISETP.NE.AND P1, PT, R2, 0x1, PT ;  /* 0x000000010200780c */ /* 0x000fe20003f25270 */
[----:B------:R-:W-:Y:S01]  /*5ca0*/  ULDC UR6, c[0x0][0x648] ;  /* 0x0001920000067ab9 */ /* 0x000fe20000000800 */
[----:B------:R-:W-:Y:S01]  /*5cb0*/  LOP3.LUT R21, R21, UR13, RZ, 0xc0, !PT ;  /* 0x0000000d15157c12 */ /* 0x000fe2000f8ec0ff */
[----:B------:R-:W-:Y:S01]  /*5cc0*/  IMAD.MOV R22, RZ, RZ, -R22 ;  /* 0x000000ffff167224 */ /* 0x000fe200078e0a16 */
[----:B------:R-:W-:Y:S01]  /*5cd0*/  SHF.R.U64 R4, R4, UR6, R5 ;  /* 0x0000000604047c19 */ /* 0x000fe20008001205 */
[----:B------:R-:W-:Y:S01]  /*5ce0*/  ULDC UR6, c[0x0][0x638] ;  /* 0x00018e0000067ab9 */ /* 0x000fe20000000800 */
[----:B------:R-:W-:Y:S01]  /*5cf0*/  ULDC UR7, c[0x0][0x610] ;  /* 0x0001840000077ab9 */ /* 0x000fe20000000800 */
[----:B------:R-:W-:Y:S02]  /*5d00*/  IMAD.MOV.U32 R5, RZ, RZ, 0x1 ;  /* 0x00000001ff057424 */ /* 0x000fe400078e00ff */
[----:B------:R-:W-:Y:S02]  /*5d10*/  IMAD.MOV R6, RZ, RZ, -R4 ;  /* 0x000000ffff067224 */ /* 0x000fe400078e0a04 */
[----:B------:R-:W-:Y:S01]  /*5d20*/  IMAD R21, R4, UR5, R21 ;  /* 0x0000000504157c24 */ /* 0x000fe2000f8e0215 */
[----:B------:R-:W-:Y:S01]  /*5d30*/  LOP3.LUT R4, R9, UR4, RZ, 0xc0, !PT ;  /* 0x0000000409047c12 */ /* 0x000fe2000f8ec0ff */
[----:B0-----:R-:W-:-:S02]  /*5d40*/  @P1 IMAD R14, R20, R22, R13 ;  /* 0x00000016140e1224 */ /* 0x001fc400078e020d */
[----:B------:R-:W-:Y:S01]  /*5d50*/  IMAD R15, R6, UR6, R15 ;  /* 0x00000006060f7c24 */ /* 0x000fe2000f8e020f */
[----:B------:R-:W-:Y:S01]  /*5d60*/  ULDC UR6, c[0x0][0x600] ;  /* 0x0001800000067ab9 */ /* 0x000fe20000000800 */
[----:B------:R-:W-:Y:S02]  /*5d70*/  IMAD R14, R21, UR7, R14 ;  /* 0x00000007150e7c24 */ /* 0x000fe4000f8e020e */
[--C-:B------:R-:W-:Y:S01]  /*5d80*/  IMAD R15, R15, UR6, R4.reuse ;  /* 0x000000060f0f7c24 */ /* 0x100fe2000f8e0204 */
[----:B------:R-:W-:-:S04]  /*5d90*/  PRMT R4, R5, 0x7610, R4 ;  /* 0x0000761005047816 */ /* 0x000fc80000000004 */
[----:B------:R-:W-:Y:S02]  /*5da0*/  SEL R20, R15, R14, !P1 ;  /* 0x0000000e0f147207 */ /* 0x000fe40004800000 */
[----:B------:R-:W-:-:S07]  /*5db0*/  SEL R13, R14, R15, !P1 ;  /* 0x0000000f0e0d7207 */ /* 0x000fce0004800000 */
.L_x_107:
[----:B------:R-:W-:Y:S05]  /*5dc0*/  BSYNC B1 ;  /* 0x0000000000017941 */ /* 0x000fea0003800000 */
.L_x_106:
[----:B------:R-:W-:-:S13]  /*5dd0*/  LOP3.LUT P1, RZ, R4, 0xff, RZ, 0xc0, !PT ;  /* 0x000000ff04ff7812 */ /* 0x000fda000782c0ff */
[----:B------:R-:W-:Y:S05]  /*5de0*/  @P1 BRA `(.L_x_110) ;  /* 0xfffffff400141947 */ /* 0x000fea000383ffff */
[----:B------:R-:W-:Y:S05]  /*5df0*/  BSYNC B0 ;  /* 0x0000000000007941 */ /* 0x000fea0003800000 */
.L_x_98:
[----:B------:R-:W-:-:S03]  /*5e00*/  UMOV UR6, 0xffffffff ;  /* 0xffffffff00067882 */ /* 0x000fc60000000000 */
[----:B------:R-:W-:Y:S05]  /*5e10*/  BRA.DIV UR6, `(.L_x_111) ;  /* 0x0000000606187947 */ /* 0x000fea000b800000 */
[----:B------:R-:W-:-:S13]  /*5e20*/  ELECT P6, URZ, PT ;  /* 0x00000000003f782f */ /* 0x000fda00038c0000 */
.L_x_125:
[----:B------:R-:W-:Y:S04]  /*5e30*/  BSSY B0, `(.L_x_112) ;  /* 0x000002b000007945 */ /* 0x000fe80003800000 */
[----:B------:R-:W-:Y:S05]  /*5e40*/  @!P6 BRA `(.L_x_113) ;  /* 0x0000000000a4e947 */ /* 0x000fea0003800000 */
[----:B------:R-:W-:-:S04]  /*5e50*/  LOP3.LUT R18, R18, 0x2, RZ, 0xfc, !PT ;  /* 0x0000000212127812 */ /* 0x000fc800078efcff */
[----:B------:R-:W-:-:S13]  /*5e60*/  ISETP.NE.AND P0, PT, R18, 0x3, PT ;  /* 0x000000031200780c */ /* 0x000fda0003f05270 */
[----:B------:R-:W-:Y:S05]  /*5e70*/  @!P0 BRA `(.L_x_114) ;  /* 0x0000000000048947 */ /* 0x000fea0003800000 */
[----:B------:R-:W-:Y:S01]  /*5e80*/  BPT.TRAP 0x1 ;  /* 0x000000040000795c */ /* 0x000fe20000300000 */
.L_x_114:
[----:B------:R-:W0:Y:S01]  /*5e90*/  S2R R5, SR_CgaCtaId ;  /* 0x0000000000057919 */ /* 0x000e220000008800 */
[----:B------:R-:W-:Y:S02]  /*5ea0*/  MOV R2, 0x400 ;  /* 0x0000040000027802 */ /* 0x000fe40000000f00 */
[----:B------:R-:W-:Y:S02]  /*5eb0*/  SHF.L.U32 R4, R0, 0x1f, RZ ;  /* 0x0000001f00047819 */ /* 0x000fe400000006ff */
[----:B0-----:R-:W-:-:S05]  /*5ec0*/  LEA R2, R5, R2, 0x18 ;  /* 0x0000000205027211 */ /* 0x001fca00078ec0ff */
[----:B------:R-:W-:-:S04]  /*5ed0*/  VIADD R2, R2, 0x20 ;  /* 0x0000002002027836 */ /* 0x000fc80000000000 */
[C---:B------:R-:W-:Y:S02]  /*5ee0*/  IMAD R7, R3.reuse, 0x8, R2 ;  /* 0x0000000803077824 */ /* 0x040fe400078e0202 */
[----:B------:R-:W-:Y:S02]  /*5ef0*/  VIADD R3, R3, 0x1 ;  /* 0x0000000103037836 */ /* 0x000fe40000000000 */
[----:B------:R-:W0:Y:S03]  /*5f00*/  SYNCS.PHASECHK.TRANS64.TRYWAIT P0, [R7+URZ], R4 ;  /* 0x00000004070075a7 */ /* 0x000e26000800017f */
[----:B------:R-:W-:-:S04]  /*5f10*/  ISETP.NE.AND P1, PT, R3, 0x4, PT ;  /* 0x000000040300780c */ /* 0x000fc80003f25270 */
[----:B------:R-:W-:Y:S02]  /*5f20*/  SEL R5, RZ, 0x1, P1 ;  /* 0x00000001ff057807 */ /* 0x000fe40000800000 */
[----:B------:R-:W-:Y:S02]  /*5f30*/  SEL R3, R3, RZ, P1 ;  /* 0x000000ff03037207 */ /* 0x000fe40000800000 */
[----:B------:R-:W-:-:S03]  /*5f40*/  LOP3.LUT R6, R0, R5, RZ, 0x3c, !PT ;  /* 0x0000000500067212 */ /* 0x000fc600078e3cff */
[----:B------:R-:W-:Y:S01]  /*5f50*/  IMAD R8, R3, 0x8, R2 ;  /* 0x0000000803087824 */ /* 0x000fe200078e0202 */
[----:B------:R-:W-:Y:S01]  /*5f60*/  SHF.L.U32 R5, R6, 0x1f, RZ ;  /* 0x0000001f06057819 */ /* 0x000fe200000006ff */
[----:B0-----:R-:W-:Y:S06]  /*5f70*/  @!P0 BRA `(.L_x_115) ;  /* 0x0000000000e08947 */ /* 0x001fec0003800000 */
.L_x_126:
[----:B------:R-:W1:Y:S01]  /*5f80*/  SYNCS.PHASECHK.TRANS64.TRYWAIT P0, [R8+URZ], R5 ;  /* 0x00000005080075a7 */ /* 0x000e62000800017f */
[----:B------:R-:W-:-:S05]  /*5f90*/  VIADD R0, R3, 0x1 ;  /* 0x0000000103007836 */ /* 0x000fca0000000000 */
[----:B------:R-:W-:-:S04]  /*5fa0*/  ISETP.NE.AND P1, PT, R0, 0x4, PT ;  /* 0x000000040000780c */ /* 0x000fc80003f25270 */
[----:B------:R-:W-:Y:S02]  /*5fb0*/  SEL R3, RZ, 0x1, P1 ;  /* 0x00000001ff037807 */ /* 0x000fe40000800000 */
[----:B0-----:R-:W-:Y:S02]  /*5fc0*/  SEL R7, R0, RZ, P1 ;  /* 0x000000ff00077207 */ /* 0x001fe40000800000 */
[----:B------:R-:W-:-:S03]  /*5fd0*/  LOP3.LUT R9, R6, R3, RZ, 0x3c, !PT ;  /* 0x0000000306097212 */ /* 0x000fc600078e3cff */
[----:B------:R-:W-:Y:S01]  /*5fe0*/  IMAD R11, R7, 0x8, R2 ;  /* 0x00000008070b7824 */ /* 0x000fe200078e0202 */
[----:B------:R-:W-:Y:S01]  /*5ff0*/  SHF.L.U32 R6, R9, 0x1f, RZ ;  /* 0x0000001f09067819 */ /* 0x000fe200000006ff */
[----:B-1----:R-:W-:Y:S06]  /*6000*/  @!P0 BRA `(.L_x_116) ;  /* 0x0000000000d08947 */ /* 0x002fec0003800000 */
.L_x_127:
[----:B------:R-:W1:Y:S01]  /*6010*/  SYNCS.PHASECHK.TRANS64.TRYWAIT P0, [R11+URZ], R6 ;  /* 0x000000060b0075a7 */ /* 0x000e62000800017f */
[----:B------:R-:W-:-:S05]  /*6020*/  VIADD R0, R7, 0x1 ;  /* 0x0000000107007836 */ /* 0x000fca0000000000 */
[----:B------:R-:W-:-:S04]  /*6030*/  ISETP.NE.AND P1, PT, R0, 0x4, PT ;  /* 0x000000040000780c */ /* 0x000fc80003f25270 */
[----:B------:R-:W-:Y:S02]  /*6040*/  SEL R4, RZ, 0x1, P1 ;  /* 0x00000001ff047807 */ /* 0x000fe40000800000 */
[----:B------:R-:W-:Y:S02]  /*6050*/  SEL R3, R0, RZ, P1 ;  /* 0x000000ff00037207 */ /* 0x000fe40000800000 */
[----:B------:R-:W-:Y:S01]  /*6060*/  LOP3.LUT R0, R9, R4, RZ, 0x3c, !PT ;  /* 0x0000000409007212 */ /* 0x000fe200078e3cff */
[----:B-1----:R-:W-:Y:S06]  /*6070*/  @!P0 BRA `(.L_x_117) ;  /* 0x0000000000c88947 */ /* 0x002fec0003800000 */
.L_x_128:
[----:B------:R-:W-:Y:S01]  /*6080*/  IMAD R3, R3, 0x8, R2 ;  /* 0x0000000803037824 */ /* 0x000fe200078e0202 */
[----:B------:R-:W-:-:S07]  /*6090*/  SHF.L.U32 R0, R0, 0x1f, RZ ;  /* 0x0000001f00007819 */ /* 0x000fce00000006ff */
.L_x_118:
[----:B--2---:R2:W3:Y:S02]  /*60a0*/  SYNCS.PHASECHK.TRANS64.TRYWAIT P0, [R3+URZ], R0 ;  /* 0x00000000030075a7 */ /* 0x0044e4000800017f */
[----:B---3--:R-:W-:Y:S05]  /*60b0*/  @!P0 NANOSLEEP.SYNCS 0x989680 ;  /* 0x009896800000895d */ /* 0x008fea0003900000 */
[----:B------:R-:W3:Y:S02]  /*60c0*/  @!P0 SYNCS.PHASECHK.TRANS64 P0, [R3+URZ], R0 ;  /* 0x00000000030085a7 */ /* 0x000ee4000800007f */
[----:B---3--:R-:W-:Y:S05]  /*60d0*/  @!P0 BRA `(.L_x_118) ;  /* 0xfffffffc00f08947 */ /* 0x008fea000383ffff */
.L_x_113:
[----:B------:R-:W-:Y:S05]  /*60e0*/  BSYNC B0 ;  /* 0x0000000000007941 */ /* 0x000fea0003800000 */
.L_x_112:
[----:B------:R-:W-:Y:S05]  /*60f0*/  EXIT ;  /* 0x000000000000794d */ /* 0x000fea0003800000 */
.L_x_17:
[----:B-1----:R1:W2:Y:S02]  /*6100*/  SYNCS.PHASECHK.TRANS64.TRYWAIT P1, [R3+URZ], R0 ;  /* 0x00000000030075a7 */ /* 0x0022a4000802017f */
[----:B--2---:R-:W-:Y:S05]  /*6110*/  @!P1 NANOSLEEP.SYNCS 0x989680 ;  /* 0x009896800000995d */ /* 0x004fea0003900000 */
[----:B------:R-:W2:Y:S02]  /*6120*/  @!P1 SYNCS.PHASECHK.TRANS64 P1, [R3+URZ], R0 ;  /* 0x00000000030095a7 */ /* 0x000ea4000802007f */
[----:B--2---:R-:W-:Y:S05]  /*6130*/  @!P1 BRA `(.L_x_17) ;  /* 0xfffffffc00f09947 */ /* 0x004fea000383ffff */
[----:B------:R-:W-:Y:S05]  /*6140*/  BRA `(.L_x_16) ;  /* 0xffffffb000d87947 */ /* 0x000fea000383ffff */
.L_x_22:
[----:B-1----:R-:W-:-:S04]  /*6150*/  IMAD.U32 R4, RZ, RZ, UR8 ;  /* 0x00000008ff047e24 */ /* 0x002fc8000f8e00ff */
[----:B------:R1:W2:Y:S03]  /*6160*/  SYNCS.PHASECHK.TRANS64.TRYWAIT P1, [R4+URZ], R3 ;  /* 0x00000003040075a7 */ /* 0x0002a6000802017f */
[----:B--2---:R-:W-:Y:S05]  /*6170*/  @!P1 NANOSLEEP.SYNCS 0x989680 ;  /* 0x009896800000995d */ /* 0x004fea0003900000 */
[----:B------:R-:W2:Y:S02]  /*6180*/  @!P1 SYNCS.PHASECHK.TRANS64 P1, [R4+URZ], R3 ;  /* 0x00000003040095a7 */ /* 0x000ea4000802007f */
[----:B--2---:R-:W-:Y:S05]  /*6190*/  @!P1 BRA `(.L_x_22) ;  /* 0xfffffffc00ec9947 */ /* 0x004fea000383ffff */
[----:B------:R-:W-:Y:S05]  /*61a0*/  BRA `(.L_x_21) ;  /* 0xffffffb800147947 */ /* 0x000fea000383ffff */
.L_x_99:
[----:B------:R-:W-:Y:S01]  /*61b0*/  BSSY B1, `(.L_x_119) ;  /* 0x0000006000017945 */ /* 0x000fe20003800000 */
[----:B------:R-:W-:-:S07]  /*61c0*/  IMAD.MOV.U32 R15, RZ, RZ, -0x1 ;  /* 0xffffffffff0f7424 */ /* 0x000fce00078e00ff */
[----:B------:R-:W-:Y:S05]  /*61d0*/  WARPSYNC.COLLECTIVE R15, `(.L_x_120) ;  /* 0x000000000f0c7348 */ /* 0x000fea0003c00000 */
[----:B------:R-:W-:Y:S02]  /*61e0*/  ELECT P6, UR62, PT ;  /* 0x00000000003e782f */ /* 0x000fe400038c0000 */
[----:B------:R-:W-:Y:S01]  /*61f0*/  MOV R14, UR62 ;  /* 0x0000003e000e7c02 */ /* 0x000fe20008000f00 */
[----:B------:R-:W-:Y:S10]  /*6200*/  ENDCOLLECTIVE ;  /* 0x000000000000791b */ /* 0x000ff40003800000 */
.L_x_120:
[----:B------:R-:W-:Y:S05]  /*6210*/  BSYNC B1 ;  /* 0x0000000000017941 */ /* 0x000fea0003800000 */
.L_x_119:
[----:B------:R-:W-:Y:S05]  /*6220*/  BRA `(.L_x_121) ;  /* 0xfffffff000107947 */ /* 0x000fea000383ffff */
.L_x_102:
[----:B0-----:R0:W1:Y:S02]  /*6230*/  SYNCS.PHASECHK.TRANS64.TRYWAIT P1, [R14+URZ+0x20], R7 ;  /* 0x000020070e0075a7 */ /* 0x001064000802017f */
[----:B-1----:R-:W-:Y:S05]  /*6240*/  @!P1 NANOSLEEP.SYNCS 0x989680 ;  /* 0x009896800000995d */ /* 0x002fea0003900000 */
[----:B------:R-:W1:Y:S02]  /*6250*/  @!P1 SYNCS.PHASECHK.TRANS64 P1, [R14+URZ+0x20], R7 ;  /* 0x000020070e0095a7 */ /* 0x000e64000802007f */
[----:B-1----:R-:W-:Y:S05]  /*6260*/  @!P1 BRA `(.L_x_102) ;  /* 0xfffffffc00f09947 */ /* 0x002fea000383ffff */
[----:B------:R-:W-:Y:S05]  /*6270*/  BRA `(.L_x_122) ;  /* 0xfffffff000447947 */ /* 0x000fea000383ffff */
.L_x_111:
[----:B------:R-:W-:Y:S01]  /*6280*/  BSSY B0, `(.L_x_123) ;  /* 0x0000006000007945 */ /* 0x000fe20003800000 */
[----:B------:R-:W-:-:S07]  /*6290*/  IMAD.MOV.U32 R15, RZ, RZ, -0x1 ;  /* 0xffffffffff0f7424 */ /* 0x000fce00078e00ff */
[----:B------:R-:W-:Y:S05]  /*62a0*/  WARPSYNC.COLLECTIVE R15, `(.L_x_124) ;  /* 0x000000000f0c7348 */ /* 0x000fea0003c00000 */
[----:B------:R-:W-:Y:S02]  /*62b0*/  ELECT P6, UR62, PT ;  /* 0x00000000003e782f */ /* 0x000fe400038c0000 */
[----:B------:R-:W-:Y:S01]  /*62c0*/  MOV R14, UR62 ;  /* 0x0000003e000e7c02 */ /* 0x000fe20008000f00 */
[----:B------:R-:W-:Y:S10]  /*62d0*/  ENDCOLLECTIVE ;  /* 0x000000000000791b */ /* 0x000ff40003800000 */
.L_x_124:
[----:B------:R-:W-:Y:S05]  /*62e0*/  BSYNC B0 ;  /* 0x0000000000007941 */ /* 0x000fea0003800000 */
.L_x_123:
[----:B------:R-:W-:Y:S05]  /*62f0*/  BRA `(.L_x_125) ;  /* 0xfffffff800cc7947 */ /* 0x000fea000383ffff */
.L_x_115:
[----:B0-----:R0:W1:Y:S02]  /*6300*/  SYNCS.PHASECHK.TRANS64.TRYWAIT P0, [R7+URZ], R4 ;  /* 0x00000004070075a7 */ /* 0x001064000800017f */
[----:B-1----:R-:W-:Y:S05]  /*6310*/  @!P0 NANOSLEEP.SYNCS 0x989680 ;  /* 0x009896800000895d */ /* 0x002fea0003900000 */
[----:B------:R-:W1:Y:S02]  /*6320*/  @!P0 SYNCS.PHASECHK.TRANS64 P0, [R7+URZ], R4 ;  /* 0x00000004070085a7 */ /* 0x000e64000800007f */
[----:B-1----:R-:W-:Y:S05]  /*6330*/  @!P0 BRA `(.L_x_115) ;  /* 0xfffffffc00f08947 */ /* 0x002fea000383ffff */
[----:B------:R-:W-:Y:S05]  /*6340*/  BRA `(.L_x_126) ;  /* 0xfffffffc000c7947 */ /* 0x000fea000383ffff */
.L_x_116:
[----:B0-----:R0:W1:Y:S02]  /*6350*/  SYNCS.PHASECHK.TRANS64.TRYWAIT P0, [R8+URZ], R5 ;  /* 0x00000005080075a7 */ /* 0x001064000800017f */
[----:B-1----:R-:W-:Y:S05]  /*6360*/  @!P0 NANOSLEEP.SYNCS 0x989680 ;  /* 0x009896800000895d */ /* 0x002fea0003900000 */
[----:B------:R-:W1:Y:S02]  /*6370*/  @!P0 SYNCS.PHASECHK.TRANS64 P0, [R8+URZ], R5 ;  /* 0x00000005080085a7 */ /* 0x000e64000800007f */
[----:B-1----:R-:W-:Y:S05]  /*6380*/  @!P0 BRA `(.L_x_116) ;  /* 0xfffffffc00f08947 */ /* 0x002fea000383ffff */
[----:B------:R-:W-:Y:S05]  /*6390*/  BRA `(.L_x_127) ;  /* 0xfffffffc001c7947 */ /* 0x000fea000383ffff */
.L_x_117:
[----:B-1----:R1:W2:Y:S02]  /*63a0*/  SYNCS.PHASECHK.TRANS64.TRYWAIT P0, [R11+URZ], R6 ;  /* 0x000000060b0075a7 */ /* 0x0022a4000800017f */
[----:B--2---:R-:W-:Y:S05]  /*63b0*/  @!P0 NANOSLEEP.SYNCS 0x989680 ;  /* 0x009896800000895d */ /* 0x004fea0003900000 */
[----:B------:R-:W2:Y:S02]  /*63c0*/  @!P0 SYNCS.PHASECHK.TRANS64 P0, [R11+URZ], R6 ;  /* 0x000000060b0085a7 */ /* 0x000ea4000800007f */
[----:B--2---:R-:W-:Y:S05]  /*63d0*/  @!P0 BRA `(.L_x_117) ;  /* 0xfffffffc00f08947 */ /* 0x004fea000383ffff */
[----:B------:R-:W-:Y:S05]  /*63e0*/  BRA `(.L_x_128) ;  /* 0xfffffffc00247947 */ /* 0x000fea000383ffff */
.L_x_129:
[----:B------:R-:W-:-:S00]  /*63f0*/  BRA `(.L_x_129) ;  /* 0xfffffffc00fc7947 */ /* 0x000fc0000383ffff */
[----:B------:R-:W-:-:S00]  /*6400*/  NOP ;  /* 0x0000000000007918 */ /* 0x000fc00000000000 */
[----:B------:R-:W-:-:S00]  /*6410*/  NOP ;  /* 0x0000000000007918 */ /* 0x000fc00000000000 */
[----:B------:R-:W-:-:S00]  /*6420*/  NOP ;  /* 0x0000000000007918 */ /* 0x000fc00000000000 */
[----:B------:R-:W-:-:S00]  /*6430*/  NOP ;  /* 0x0000000000007918 */ /* 0x000fc00000000000 */
[----:B------:R-:W-:-:S00]  /*6440*/  NOP ;  /* 0x0000000000007918 */ /* 0x000fc00000000000 */
[----:B------:R-:W-:-:S00]  /*6450*/  NOP ;  /* 0x0000000000007918 */ /* 0x000fc00000000000 */
[----:B------:R-:W-:-:S00]  /*6460*/  NOP ;  /* 0x0000000000007918 */ /* 0x000fc00000000000 */
[----:B------:R-:W-:-:S00]  /*6470*/  NOP ;  /* 0x0000000000007918 */ /* 0x000fc00000000000 */
.L_x_130:


//--------------------- .nv.global.init           --------------------------
	.section	.nv.global.init,"aw",@progbits
.nv.global.init:
	.type		$str$22,@object
	.size		$str$22,($str$23 - $str$22)
$str$22:
        /*0000*/ 	.byte	0x6b, 0x5f, 0x74, 0x69, 0x6c, 0x65, 0x5f, 0x63, 0x6f, 0x75, 0x6e, 0x74, 0x20, 0x3e, 0x3d, 0x20
        /*0010*/ 	.byte	0x31, 0x00
	.type		$str$23,@object
	.size		$str$23,(__unnamed_1 - $str$23)
$str$23:
        /*0012*/ 	.byte	0x2f, 0x74, 0x6d, 0x70, 0x2f, 0x63, 0x75, 0x74, 0x6c, 0x61, 0x73, 0x73, 0x5f, 0x73, 0x77, 0x65
        /*0022*/ 	.byte	0x65, 0x70, 0x5f, 0x73, 0x72, 0x63, 0x2f, 0x69, 0x6e, 0x63, 0x6c, 0x75, 0x64, 0x65, 0x2f, 0x63
        /*0032*/ 	.byte	0x75, 0x74, 0x6c, 0x61, 0x73, 0x73, 0x2f, 0x67, 0x65, 0x6d, 0x6d, 0x2f, 0x63, 0x6f, 0x6c, 0x6c
        /*0042*/ 	.byte	0x65, 0x63, 0x74, 0x69, 0x76, 0x65, 0x2f, 0x73, 0x6d, 0x39, 0x30, 0x5f, 0x6d, 0x6d, 0x61, 0x5f
        /*0052*/ 	.byte	0x74, 0x6d, 0x61, 0x5f, 0x67, 0x6d, 0x6d, 0x61, 0x5f, 0x73, 0x73, 0x5f, 0x77, 0x61, 0x72, 0x70
        /*0062*/ 	.byte	0x73, 0x70, 0x65, 0x63, 0x69, 0x61, 0x6c, 0x69, 0x7a, 0x65, 0x64, 0x2e, 0x68, 0x70, 0x70, 0x00
	.type		__unnamed_1,@object
	.size		__unnamed_1,(.L_0 - __unnamed_1)
__unnamed_1:
        /*0072*/ 	.byte	0x76, 0x6f, 0x69, 0x64, 0x20, 0x63, 0x75, 0x74, 0x6c, 0x61, 0x73, 0x73, 0x3a, 0x3a, 0x67, 0x65
        /* <DEDUP_REMOVED lines=179> */
        /*0bb2*/ 	.byte	0x64, 0x65, 0x6e, 0x74, 0x69, 0x74, 0x79, 0x5d, 0x00
.L_0:


//--------------------- .nv.shared._ZN7cutlass13device_kernelINS_4gemm6kernel13GemmUniversalIN4cute5tupleIJiiiiEEENS1_10collective13CollectiveMmaINS1_34MainloopSm90TmaGmmaWarpSpecializedILi4ENS5_IJNS4_1CILi1EEESB_SB_EEENS1_35KernelTmaWarpSpecializedCooperativeEEENS5_IJNSA_ILi128EEENSA_ILi64EEESF_EEENS_6half_tENS5_IJlSB_lEEESI_SJ_NS4_8TiledMMAINS4_8MMA_AtomIJNS4_4SM904GMMA25MMA_64x64x16_F32F16F16_SSILNSN_5MajorE0ELSP_0ELNSN_7ScaleInE1ELSQ_1EEEEEENS4_6LayoutINS5_IJNSA_ILi2EEESB_SB_EEENS5_IJSB_NSA_ILi0EEESW_EEEEENS5_IJNS4_10UnderscoreESZ_SZ_EEEEENS4_13SM90_TMA_LOADENS4_14ComposedLayoutINS4_7SwizzleILi3ELi4ELi3EEENS4_18smem_ptr_flag_bitsILi16EEENST_INS5_IJNSA_ILi8EEESG_EEENS5_IJSG_SB_EEEEEEEvNS4_8identityES12_S1C_vS1D_EENS_8epilogue10collective6detail29Sm90TmaWarpSpecializedAdapterINS1G_15DefaultEpilogueISI_SJ_SJ_NS1F_6thread17LinearCombinationISI_Li1EffLNS1K_9ScaleType4KindE0ELNS_15FloatRoundStyleE2ESI_EENS1_15EpilogueDefaultEEEEEvvEEEEvNT_6ParamsE --------------------------
	.section	.nv.shared._ZN7cutlass13device_kernelINS_4gemm6kernel13GemmUniversalIN4cute5tupleIJiiiiEEENS1_10collective13CollectiveMmaINS1_34MainloopSm90TmaGmmaWarpSpecializedILi4ENS5_IJNS4_1CILi1EEESB_SB_EEENS1_35KernelTmaWarpSpecializedCooperativeEEENS5_IJNSA_ILi128EEENSA_ILi64EEESF_EEENS_6half_tENS5_IJlSB_lEEESI_SJ_NS4_8TiledMMAINS4_8MMA_AtomIJNS4_4SM904GMMA25MMA_64x64x16_F32F16F16_SSILNSN_5MajorE0ELSP_0ELNSN_7ScaleInE1ELSQ_1EEEEEENS4_6LayoutINS5_IJNSA_ILi2EEESB_SB_EEENS5_IJSB_NSA_ILi0EEESW_EEEEENS5_IJNS4_10UnderscoreESZ_SZ_EEEEENS4_13SM90_TMA_LOADENS4_14ComposedLayoutINS4_7SwizzleILi3ELi4ELi3EEENS4_18smem_ptr_flag_bitsILi16EEENST_INS5_IJNSA_ILi8EEESG_EEENS5_IJSG_SB_EEEEEEEvNS4_8identityES12_S1C_vS1D_EENS_8epilogue10collective6detail29Sm90TmaWarpSpecializedAdapterINS1G_15DefaultEpilogueISI_SJ_SJ_NS1F_6thread17LinearCombinationISI_Li1EffLNS1K_9ScaleType4KindE0ELNS_15FloatRoundStyleE2ESI_EENS1_15EpilogueDefaultEEEEEvvEEEEvNT_6ParamsE,"aw",@nobits
	.sectionflags	@""
	.align	16
	.zero		1024


//--------------------- .nv.shared.reserved.0     --------------------------
	.section	.nv.shared.reserved.0,"aw",@nobits
	.weak		__nv_reservedSMEM_offset_0_alias
	.size		__nv_reservedSMEM_offset_0_alias, 0, 0
	.other		__nv_reservedSMEM_offset_0_alias,@"STO_CUDA_RESERVED_SHARED STV_DEFAULT"
__nv_reservedSMEM_offset_0_alias:
	.zero		0


//--------------------- .nv.global                --------------------------
	.section	.nv.global,"aw",@nobits
.nv.global:
	.type		_ZN40_INTERNAL_f62493fa_4_k_cu_7e128506_158834cute1_E,@object
	.size		_ZN40_INTERNAL_f62493fa_4_k_cu_7e128506_158834cute1_E,(_ZN40_INTERNAL_f62493fa_4_k_cu_7e128506_158834cuda3std3__45__cpo6cbeginE - _ZN40_INTERNAL_f62493fa_4_k_cu_7e128506_158834cute1_E)
_ZN40_INTERNAL_f62493fa_4_k_cu_7e128506_158834cute1_E:
	.zero		1
	.type		_ZN40_INTERNAL_f62493fa_4_k_cu_7e128506_158834cuda3std3__45__cpo6cbeginE,@object
	.size		_ZN40_INTERNAL_f62493fa_4_k_cu_7e128506_158834cuda3std3__45__cpo6cbeginE,(_ZN40_INTERNAL_f62493fa_4_k_cu_7e128506_158834cuda3std3__48in_placeE - _ZN40_INTERNAL_f62493fa_4_k_cu_7e128506_158834cuda3std3__45__cpo6cbeginE)
_ZN40_INTERNAL_f62493fa_4_k_cu_7e128506_158834cuda3std3__45__cpo6cbeginE:
	.zero		1
	.type		_ZN40_INTERNAL_f62493fa_4_k_cu_7e128506_158834cuda3std3__48in_placeE,@object
	.size		_ZN40_INTERNAL_f62493fa_4_k_cu_7e128506_158834cuda3std3__48in_placeE,(_ZN40_INTERNAL_f62493fa_4_k_cu_7e128506_158834cuda3std6ranges3__45__cpo9iter_moveE - _ZN40_INTERNAL_f62493fa_4_k_cu_7e128506_158834cuda3std3__48in_placeE)
_ZN40_INTERNAL_f62493fa_4_k_cu_7e128506_158834cuda3std3__48in_placeE:
	.zero		1
	.type		_ZN40_INTERNAL_f62493fa_4_k_cu_7e128506_158834cuda3std6ranges3__45__cpo9iter_moveE,@object
	.size		_ZN40_INTERNAL_f62493fa_4_k_cu_7e128506_158834cuda3std6ranges3__45__cpo9iter_moveE,(_ZN40_INTERNAL_f62493fa_4_k_cu_7e128506_158834cuda3std3__45__cpo5beginE - _ZN40_INTERNAL_f62493fa_4_k_cu_7e128506_158834cuda3std6ranges3__45__cpo9iter_moveE)
_ZN40_INTERNAL_f62493fa_4_k_cu_7e128506_158834cuda3std6ranges3__45__cpo9iter_moveE:
	.zero		1
	.type		_ZN40_INTERNAL_f62493fa_4_k_cu_7e128506_158834cuda3std3__45__cpo5beginE,@object
	.size		_ZN40_INTERNAL_f62493fa_4_k_cu_7e128506_158834cuda3std3__45__cpo5beginE,(_ZN40_INTERNAL_f62493fa_4_k_cu_7e128506_158834cuda3std3__442_GLOBAL__N__f62493fa_4_k_cu_7e128506_158836ignoreE - _ZN40_INTERNAL_f62493fa_4_k_cu_7e128506_158834cuda3std3__45__cpo5beginE)
_ZN40_INTERNAL_f62493fa_4_k_cu_7e128506_158834cuda3std3__45__cpo5beginE:
	.zero		1
	.type		_ZN40_INTERNAL_f62493fa_4_k_cu_7e128506_158834cuda3std3__442_GLOBAL__N__f62493fa_4_k_cu_7e128506_158836ignoreE,@object
	.size		_ZN40_INTERNAL_f62493fa_4_k_cu_7e128506_158834cuda3std3__442_GLOBAL__N__f62493fa_4_k_cu_7e128506_158836ignoreE,(_ZN40_INTERNAL_f62493fa_4_k_cu_7e128506_158834cute7productE - _ZN40_INTERNAL_f62493fa_4_k_cu_7e128506_158834cuda3std3__442_GLOBAL__N__f62493fa_4_k_cu_7e128506_158836ignoreE)
_ZN40_INTERNAL_f62493fa_4_k_cu_7e128506_158834cuda3std3__442_GLOBAL__N__f62493fa_4_k_cu_7e128506_158836ignoreE:
	.zero		1
	.type		_ZN40_INTERNAL_f62493fa_4_k_cu_7e128506_158834cute7productE,@object
	.size		_ZN40_INTERNAL_f62493fa_4_k_cu_7e128506_158834cute7productE,(_ZN40_INTERNAL_f62493fa_4_k_cu_7e128506_158834cuda3std3__45__cpo3endE - _ZN40_INTERNAL_f62493fa_4_k_cu_7e128506_158834cute7productE)
_ZN40_INTERNAL_f62493fa_4_k_cu_7e128506_158834cute7productE:
	.zero		1
	.type		_ZN40_INTERNAL_f62493fa_4_k_cu_7e128506_158834cuda3std3__45__cpo3endE,@object
	.size		_ZN40_INTERNAL_f62493fa_4_k_cu_7e128506_158834cuda3std3__45__cpo3endE,(_ZN40_INTERNAL_f62493fa_4_k_cu_7e128506_158834cuda3std3__419piecewise_constructE - _ZN40_INTERNAL_f62493fa_4_k_cu_7e128506_158834cuda3std3__45__cpo3endE)
_ZN40_INTERNAL_f62493fa_4_k_cu_7e128506_158834cuda3std3__45__cpo3endE:
	.zero		1
	.type		_ZN40_INTERNAL_f62493fa_4_k_cu_7e128506_158834cuda3std3__419piecewise_constructE,@object
	.size		_ZN40_INTERNAL_f62493fa_4_k_cu_7e128506_158834cuda3std3__419piecewise_constructE,(_ZN40_INTERNAL_f62493fa_4_k_cu_7e128506_158834cuda3std3__45__cpo4cendE - _ZN40_INTERNAL_f62493fa_4_k_cu_7e128506_158834cuda3std3__419piecewise_constructE)
_ZN40_INTERNAL_f62493fa_4_k_cu_7e128506_158834cuda3std3__419piecewise_constructE:
	.zero		1
	.type		_ZN40_INTERNAL_f62493fa_4_k_cu_7e128506_158834cuda3std3__45__cpo4cendE,@object
	.size		_ZN40_INTERNAL_f62493fa_4_k_cu_7e128506_158834cuda3std3__45__cpo4cendE,(_ZN40_INTERNAL_f62493fa_4_k_cu_7e128506_158834cuda3std6ranges3__45__cpo4swapE - _ZN40_INTERNAL_f62493fa_4_k_cu_7e128506_158834cuda3std3__45__cpo4cendE)
_ZN40_INTERNAL_f62493fa_4_k_cu_7e128506_158834cuda3std3__45__cpo4cendE:
	.zero		1
	.type		_ZN40_INTERNAL_f62493fa_4_k_cu_7e128506_158834cuda3std6ranges3__45__cpo4swapE,@object
	.size		_ZN40_INTERNAL_f62493fa_4_k_cu_7e128506_158834cuda3std6ranges3__45__cpo4swapE,(.L_8 - _ZN40_INTERNAL_f62493fa_4_k_cu_7e128506_158834cuda3std6ranges3__45__cpo4swapE)
_ZN40_INTERNAL_f62493fa_4_k_cu_7e128506_158834cuda3std6ranges3__45__cpo4swapE:
	.zero		1
.L_8:


//--------------------- .nv.constant0._ZN7cutlass13device_kernelINS_4gemm6kernel13GemmUniversalIN4cute5tupleIJiiiiEEENS1_10collective13CollectiveMmaINS1_34MainloopSm90TmaGmmaWarpSpecializedILi4ENS5_IJNS4_1CILi1EEESB_SB_EEENS1_35KernelTmaWarpSpecializedCooperativeEEENS5_IJNSA_ILi128EEENSA_ILi64EEESF_EEENS_6half_tENS5_IJlSB_lEEESI_SJ_NS4_8TiledMMAINS4_8MMA_AtomIJNS4_4SM904GMMA25MMA_64x64x16_F32F16F16_SSILNSN_5MajorE0ELSP_0ELNSN_7ScaleInE1ELSQ_1EEEEEENS4_6LayoutINS5_IJNSA_ILi2EEESB_SB_EEENS5_IJSB_NSA_ILi0EEESW_EEEEENS5_IJNS4_10UnderscoreESZ_SZ_EEEEENS4_13SM90_TMA_LOADENS4_14ComposedLayoutINS4_7SwizzleILi3ELi4ELi3EEENS4_18smem_ptr_flag_bitsILi16EEENST_INS5_IJNSA_ILi8EEESG_EEENS5_IJSG_SB_EEEEEEEvNS4_8identityES12_S1C_vS1D_EENS_8epilogue10collective6detail29Sm90TmaWarpSpecializedAdapterINS1G_15DefaultEpilogueISI_SJ_SJ_NS1F_6thread17LinearCombinationISI_Li1EffLNS1K_9ScaleType4KindE0ELNS_15FloatRoundStyleE2ESI_EENS1_15EpilogueDefaultEEEEEvvEEEEvNT_6ParamsE --------------------------
	.section	.nv.constant0._ZN7cutlass13device_kernelINS_4gemm6kernel13GemmUniversalIN4cute5tupleIJiiiiEEENS1_10collective13CollectiveMmaINS1_34MainloopSm90TmaGmmaWarpSpecializedILi4ENS5_IJNS4_1CILi1EEESB_SB_EEENS1_35KernelTmaWarpSpecializedCooperativeEEENS5_IJNSA_ILi128EEENSA_ILi64EEESF_EEENS_6half_tENS5_IJlSB_lEEESI_SJ_NS4_8TiledMMAINS4_8MMA_AtomIJNS4_4SM904GMMA25MMA_64x64x16_F32F16F16_SSILNSN_5MajorE0ELSP_0ELNSN_7ScaleInE1ELSQ_1EEEEEENS4_6LayoutINS5_IJNSA_ILi2EEESB_SB_EEENS5_IJSB_NSA_ILi0EEESW_EEEEENS5_IJNS4_10UnderscoreESZ_SZ_EEEEENS4_13SM90_TMA_LOADENS4_14ComposedLayoutINS4_7SwizzleILi3ELi4ELi3EEENS4_18smem_ptr_flag_bitsILi16EEENST_INS5_IJNSA_ILi8EEESG_EEENS5_IJSG_SB_EEEEEEEvNS4_8identityES12_S1C_vS1D_EENS_8epilogue10collective6detail29Sm90TmaWarpSpecializedAdapterINS1G_15DefaultEpilogueISI_SJ_SJ_NS1F_6thread17LinearCombinationISI_Li1EffLNS1K_9ScaleType4KindE0ELNS_15FloatRoundStyleE2ESI_EENS1_15EpilogueDefaultEEEEEvvEEEEvNT_6ParamsE,"a",@progbits
	.sectionflags	@""
	.align	4
.nv.constant0._ZN7cutlass13device_kernelINS_4gemm6kernel13GemmUniversalIN4cute5tupleIJiiiiEEENS1_10collective13CollectiveMmaINS1_34MainloopSm90TmaGmmaWarpSpecializedILi4ENS5_IJNS4_1CILi1EEESB_SB_EEENS1_35KernelTmaWarpSpecializedCooperativeEEENS5_IJNSA_ILi128EEENSA_ILi64EEESF_EEENS_6half_tENS5_IJlSB_lEEESI_SJ_NS4_8TiledMMAINS4_8MMA_AtomIJNS4_4SM904GMMA25MMA_64x64x16_F32F16F16_SSILNSN_5MajorE0ELSP_0ELNSN_7ScaleInE1ELSQ_1EEEEEENS4_6LayoutINS5_IJNSA_ILi2EEESB_SB_EEENS5_IJSB_NSA_ILi0EEESW_EEEEENS5_IJNS4_10UnderscoreESZ_SZ_EEEEENS4_13SM90_TMA_LOADENS4_14ComposedLayoutINS4_7SwizzleILi3ELi4ELi3EEENS4_18smem_ptr_flag_bitsILi16EEENST_INS5_IJNSA_ILi8EEESG_EEENS5_IJSG_SB_EEEEEEEvNS4_8identityES12_S1C_vS1D_EENS_8epilogue10collective6detail29Sm90TmaWarpSpecializedAdapterINS1G_15DefaultEpilogueISI_SJ_SJ_NS1F_6thread17LinearCombinationISI_Li1EffLNS1K_9ScaleType4KindE0ELNS_15FloatRoundStyleE2ESI_EENS1_15EpilogueDefaultEEEEEvvEEEEvNT_6ParamsE:
	.zero		1664


//--------------------- SYMBOLS --------------------------

	.type		.nv.reservedSmem.offset0,@object
	.size		.nv.reservedSmem.offset0,0x4
	.type		__assertfail,@function
